// auto-generated by cutlass_sweep.gemm — config: {"arch": "sm_90", "cluster_m": 2, "cluster_n": 2, "dtype": "tf32", "stages": 3, "tile_k": 32, "tile_m": 128, "tile_n": 256}
#include "cutlass/cutlass.h"
#include "cutlass/gemm/collective/collective_builder.hpp"
#include "cutlass/gemm/device/gemm_universal_adapter.h"
#include "cutlass/gemm/kernel/gemm_universal.hpp"
#include "cutlass/epilogue/collective/collective_builder.hpp"

using ElemA = cutlass::tfloat32_t;
using ElemB = cutlass::tfloat32_t;
using ElemCD = cutlass::tfloat32_t;
using Acc  = float;
using TileShape    = cute::Shape<cute::_128, cute::_256, cute::_32>;
using ClusterShape = cute::Shape<cute::_2, cute::_2, cute::_1>;

using CollectiveEpilogue = typename cutlass::epilogue::collective::CollectiveBuilder<
    cutlass::arch::Sm90, cutlass::arch::OpClassTensorOp,
    TileShape, ClusterShape,
    cutlass::epilogue::collective::EpilogueTileAuto,
    Acc, Acc,
    ElemCD, cutlass::layout::RowMajor, 128 / cutlass::sizeof_bits<ElemCD>::value,
    ElemCD, cutlass::layout::RowMajor, 128 / cutlass::sizeof_bits<ElemCD>::value,
    cutlass::epilogue::collective::EpilogueScheduleAuto
  >::CollectiveOp;

using CollectiveMainloop = typename cutlass::gemm::collective::CollectiveBuilder<
    cutlass::arch::Sm90, cutlass::arch::OpClassTensorOp,
    ElemA, cutlass::layout::RowMajor, 128 / cutlass::sizeof_bits<ElemA>::value,
    ElemB, cutlass::layout::ColumnMajor, 128 / cutlass::sizeof_bits<ElemB>::value,
    Acc,
    TileShape, ClusterShape,
    cutlass::gemm::collective::StageCount<3>,
    cutlass::gemm::collective::KernelScheduleAuto
  >::CollectiveOp;

using GemmKernel = cutlass::gemm::kernel::GemmUniversal<
    cute::Shape<int,int,int,int>,
    CollectiveMainloop,
    CollectiveEpilogue
>;
using Gemm = cutlass::gemm::device::GemmUniversalAdapter<GemmKernel>;

// Force the device kernel symbol into the cubin without needing a host main.
auto* _anchor = &cutlass::device_kernel<GemmKernel>;


// ===== COMPILED SASS (sm_90a) =====

	.target	sm_90a

	.elftype	@"ET_EXEC"


//--------------------- .note.nv.tkinfo           --------------------------
	.section	.note.nv.tkinfo,"",@"SHT_NOTE"
	.sectionflags	@"SHF_NOTE_NV_TKINFO"
	.tkinfo
        /*0018*/ 	.word	0x00000002
        /*0030*/ 	.string	""
        /*0030*/ 	.string	"ptxas"
        /*0030*/ 	.string	"Cuda compilation tools, release 13.0, V13.0.88"
        /*0030*/ 	.string	"Build cuda_13.0.r13.0/compiler.36424714_0"
        /*0030*/ 	.string	"-arch sm_90a -m 64 "



//--------------------- .note.nv.cuinfo           --------------------------
	.section	.note.nv.cuinfo,"",@"SHT_NOTE"
	.sectionflags	@"SHF_NOTE_NV_CUINFO"
        /*0018*/ 	.short	0x0002
        /*001a*/ 	.short	0x005a
        /*001c*/ 	.short	0x0082
	.zero		2


//--------------------- .nv.info                  --------------------------
	.section	.nv.info,"",@"SHT_CUDA_INFO"
	.align	4


	//----- nvinfo : EIATTR_REGCOUNT
	.align		4
        /*0000*/ 	.byte	0x04, 0x2f
        /*0002*/ 	.short	(.L_15 - .L_14)
	.align		4
.L_14:
        /*0004*/ 	.word	index@(_ZN7cutlass13device_kernelINS_4gemm6kernel13GemmUniversalIN4cute5tupleIJiiiiEEENS1_10collective13CollectiveMmaINS1_34MainloopSm90TmaGmmaWarpSpecializedILi3ENS5_IJNS4_1CILi2EEESB_NSA_ILi1EEEEEENS1_35KernelTmaWarpSpecializedCooperativeEEENS5_IJNSA_ILi128EEENSA_ILi256EEENSA_ILi32EEEEEENS_10tfloat32_tENS5_IJlSC_lEEESK_SL_NS4_8TiledMMAINS4_8MMA_AtomIJNS4_4SM904GMMA30MMA_64x256x8_F32TF32TF32_SS_TNILNSP_7ScaleInE1ELSR_1EEEEEENS4_6LayoutINS5_IJSB_SC_SC_EEENS5_IJSC_NSA_ILi0EEESW_EEEEENS5_IJNS4_10UnderscoreESZ_SZ_EEEEENS4_23SM90_TMA_LOAD_MULTICASTENS4_14ComposedLayoutINS4_7SwizzleILi3ELi4ELi3EEENS4_18smem_ptr_flag_bitsILi32EEENSU_INS5_IJNSA_ILi8EEESI_EEENS5_IJSI_SC_EEEEEEEvNS4_8identityES12_S1C_vS1D_EENS_8epilogue10collective6detail29Sm90TmaWarpSpecializedAdapterINS1G_15DefaultEpilogueISK_SL_SL_NS1F_6thread17LinearCombinationISK_Li1EffLNS1K_9ScaleType4KindE0ELNS_15FloatRoundStyleE2ESK_EENS1_15EpilogueDefaultEEEEEvvEEEEvNT_6ParamsE)
        /*0008*/ 	.word	0x000000a8


	//----- nvinfo : EIATTR_FRAME_SIZE
	.align		4
.L_15:
        /*000c*/ 	.byte	0x04, 0x11
        /*000e*/ 	.short	(.L_17 - .L_16)
	.align		4
.L_16:
        /*0010*/ 	.word	index@(_ZN7cutlass13device_kernelINS_4gemm6kernel13GemmUniversalIN4cute5tupleIJiiiiEEENS1_10collective13CollectiveMmaINS1_34MainloopSm90TmaGmmaWarpSpecializedILi3ENS5_IJNS4_1CILi2EEESB_NSA_ILi1EEEEEENS1_35KernelTmaWarpSpecializedCooperativeEEENS5_IJNSA_ILi128EEENSA_ILi256EEENSA_ILi32EEEEEENS_10tfloat32_tENS5_IJlSC_lEEESK_SL_NS4_8TiledMMAINS4_8MMA_AtomIJNS4_4SM904GMMA30MMA_64x256x8_F32TF32TF32_SS_TNILNSP_7ScaleInE1ELSR_1EEEEEENS4_6LayoutINS5_IJSB_SC_SC_EEENS5_IJSC_NSA_ILi0EEESW_EEEEENS5_IJNS4_10UnderscoreESZ_SZ_EEEEENS4_23SM90_TMA_LOAD_MULTICASTENS4_14ComposedLayoutINS4_7SwizzleILi3ELi4ELi3EEENS4_18smem_ptr_flag_bitsILi32EEENSU_INS5_IJNSA_ILi8EEESI_EEENS5_IJSI_SC_EEEEEEEvNS4_8identityES12_S1C_vS1D_EENS_8epilogue10collective6detail29Sm90TmaWarpSpecializedAdapterINS1G_15DefaultEpilogueISK_SL_SL_NS1F_6thread17LinearCombinationISK_Li1EffLNS1K_9ScaleType4KindE0ELNS_15FloatRoundStyleE2ESK_EENS1_15EpilogueDefaultEEEEEvvEEEEvNT_6ParamsE)
        /*0014*/ 	.word	0x00000000


	//----- nvinfo : EIATTR_MIN_STACK_SIZE
	.align		4
.L_17:
        /*0018*/ 	.byte	0x04, 0x12
        /*001a*/ 	.short	(.L_19 - .L_18)
	.align		4
.L_18:
        /*001c*/ 	.word	index@(_ZN7cutlass13device_kernelINS_4gemm6kernel13GemmUniversalIN4cute5tupleIJiiiiEEENS1_10collective13CollectiveMmaINS1_34MainloopSm90TmaGmmaWarpSpecializedILi3ENS5_IJNS4_1CILi2EEESB_NSA_ILi1EEEEEENS1_35KernelTmaWarpSpecializedCooperativeEEENS5_IJNSA_ILi128EEENSA_ILi256EEENSA_ILi32EEEEEENS_10tfloat32_tENS5_IJlSC_lEEESK_SL_NS4_8TiledMMAINS4_8MMA_AtomIJNS4_4SM904GMMA30MMA_64x256x8_F32TF32TF32_SS_TNILNSP_7ScaleInE1ELSR_1EEEEEENS4_6LayoutINS5_IJSB_SC_SC_EEENS5_IJSC_NSA_ILi0EEESW_EEEEENS5_IJNS4_10UnderscoreESZ_SZ_EEEEENS4_23SM90_TMA_LOAD_MULTICASTENS4_14ComposedLayoutINS4_7SwizzleILi3ELi4ELi3EEENS4_18smem_ptr_flag_bitsILi32EEENSU_INS5_IJNSA_ILi8EEESI_EEENS5_IJSI_SC_EEEEEEEvNS4_8identityES12_S1C_vS1D_EENS_8epilogue10collective6detail29Sm90TmaWarpSpecializedAdapterINS1G_15DefaultEpilogueISK_SL_SL_NS1F_6thread17LinearCombinationISK_Li1EffLNS1K_9ScaleType4KindE0ELNS_15FloatRoundStyleE2ESK_EENS1_15EpilogueDefaultEEEEEvvEEEEvNT_6ParamsE)
        /*0020*/ 	.word	0x00000000
.L_19:


//--------------------- .nv.compat                --------------------------
	.section	.nv.compat,"",@"SHT_CUDA_COMPAT_INFO"
	.align	4
        /*0000*/ 	.byte	0x02, 0x09, 0x01, 0x00, 0x02, 0x02, 0x04, 0x00, 0x02, 0x05, 0x05, 0x00, 0x03, 0x07, 0x01, 0x01
        /*0010*/ 	.byte	0x02, 0x03, 0x01, 0x00, 0x02, 0x06, 0x01, 0x00, 0x04, 0x0b, 0x08, 0x00, 0x00, 0x00, 0x00, 0x00
        /*0020*/ 	.byte	0x00, 0x00, 0x00, 0x00


//--------------------- .nv.info._ZN7cutlass13device_kernelINS_4gemm6kernel13GemmUniversalIN4cute5tupleIJiiiiEEENS1_10collective13CollectiveMmaINS1_34MainloopSm90TmaGmmaWarpSpecializedILi3ENS5_IJNS4_1CILi2EEESB_NSA_ILi1EEEEEENS1_35KernelTmaWarpSpecializedCooperativeEEENS5_IJNSA_ILi128EEENSA_ILi256EEENSA_ILi32EEEEEENS_10tfloat32_tENS5_IJlSC_lEEESK_SL_NS4_8TiledMMAINS4_8MMA_AtomIJNS4_4SM904GMMA30MMA_64x256x8_F32TF32TF32_SS_TNILNSP_7ScaleInE1ELSR_1EEEEEENS4_6LayoutINS5_IJSB_SC_SC_EEENS5_IJSC_NSA_ILi0EEESW_EEEEENS5_IJNS4_10UnderscoreESZ_SZ_EEEEENS4_23SM90_TMA_LOAD_MULTICASTENS4_14ComposedLayoutINS4_7SwizzleILi3ELi4ELi3EEENS4_18smem_ptr_flag_bitsILi32EEENSU_INS5_IJNSA_ILi8EEESI_EEENS5_IJSI_SC_EEEEEEEvNS4_8identityES12_S1C_vS1D_EENS_8epilogue10collective6detail29Sm90TmaWarpSpecializedAdapterINS1G_15DefaultEpilogueISK_SL_SL_NS1F_6thread17LinearCombinationISK_Li1EffLNS1K_9ScaleType4KindE0ELNS_15FloatRoundStyleE2ESK_EENS1_15EpilogueDefaultEEEEEvvEEEEvNT_6ParamsE --------------------------
	.section	.nv.info._ZN7cutlass13device_kernelINS_4gemm6kernel13GemmUniversalIN4cute5tupleIJiiiiEEENS1_10collective13CollectiveMmaINS1_34MainloopSm90TmaGmmaWarpSpecializedILi3ENS5_IJNS4_1CILi2EEESB_NSA_ILi1EEEEEENS1_35KernelTmaWarpSpecializedCooperativeEEENS5_IJNSA_ILi128EEENSA_ILi256EEENSA_ILi32EEEEEENS_10tfloat32_tENS5_IJlSC_lEEESK_SL_NS4_8TiledMMAINS4_8MMA_AtomIJNS4_4SM904GMMA30MMA_64x256x8_F32TF32TF32_SS_TNILNSP_7ScaleInE1ELSR_1EEEEEENS4_6LayoutINS5_IJSB_SC_SC_EEENS5_IJSC_NSA_ILi0EEESW_EEEEENS5_IJNS4_10UnderscoreESZ_SZ_EEEEENS4_23SM90_TMA_LOAD_MULTICASTENS4_14ComposedLayoutINS4_7SwizzleILi3ELi4ELi3EEENS4_18smem_ptr_flag_bitsILi32EEENSU_INS5_IJNSA_ILi8EEESI_EEENS5_IJSI_SC_EEEEEEEvNS4_8identityES12_S1C_vS1D_EENS_8epilogue10collective6detail29Sm90TmaWarpSpecializedAdapterINS1G_15DefaultEpilogueISK_SL_SL_NS1F_6thread17LinearCombinationISK_Li1EffLNS1K_9ScaleType4KindE0ELNS_15FloatRoundStyleE2ESK_EENS1_15EpilogueDefaultEEEEEvvEEEEvNT_6ParamsE,"",@"SHT_CUDA_INFO"
	.sectionflags	@""
	.align	4


	//----- nvinfo : EIATTR_CUDA_API_VERSION
	.align		4
        /*0000*/ 	.byte	0x04, 0x37
        /*0002*/ 	.short	(.L_21 - .L_20)
.L_20:
        /*0004*/ 	.word	0x00000082


	//----- nvinfo : EIATTR_KPARAM_INFO
	.align		4
.L_21:
        /*0008*/ 	.byte	0x04, 0x17
        /*000a*/ 	.short	(.L_23 - .L_22)
.L_22:
        /*000c*/ 	.word	0x00000000
        /*0010*/ 	.short	0x0000
        /*0012*/ 	.short	0x0070
        /*0014*/ 	.byte	0x00, 0xf0, 0x01, 0x10


	//----- nvinfo : EIATTR_SPARSE_MMA_MASK
	.align		4
.L_23:
        /*0018*/ 	.byte	0x03, 0x50
        /*001a*/ 	.short	0x0000


	//----- nvinfo : EIATTR_MAXREG_COUNT
	.align		4
        /*001c*/ 	.byte	0x03, 0x1b
        /*001e*/ 	.short	0x00a8


	//----- nvinfo : EIATTR_NUM_BARRIERS
	.align		4
        /*0020*/ 	.byte	0x02, 0x4c
        /*0022*/ 	.byte	0x01
	.zero		1


	//----- nvinfo : EIATTR_EXTERNS
	.align		4
        /*0024*/ 	.byte	0x04, 0x0f
        /*0026*/ 	.short	(.L_25 - .L_24)


	//   ....[0]....
	.align		4
.L_24:
        /*0028*/ 	.word	index@(__assertfail)


	//----- nvinfo : EIATTR_MERCURY_ISA_VERSION
	.align		4
.L_25:
        /*002c*/ 	.byte	0x03, 0x5f
        /*002e*/ 	.short	0x0101


	//----- nvinfo : EIATTR_INT_WARP_WIDE_INSTR_OFFSETS
	.align		4
        /*0030*/ 	.byte	0x04, 0x31
        /*0032*/ 	.short	(.L_27 - .L_26)


	//   ....[0]....
.L_26:
        /*0034*/ 	.word	0x00000460


	//   ....[1]....
        /*0038*/ 	.word	0x00000490


	//   ....[2]....
        /*003c*/ 	.word	0x00000650


	//----- nvinfo : EIATTR_COOP_GROUP_MASK_REGIDS
	.align		4
.L_27:
        /*0040*/ 	.byte	0x04, 0x29
        /*0042*/ 	.short	(.L_29 - .L_28)


	//   ....[0]....
.L_28:
        /*0044*/ 	.word	0xffffffff


	//   ....[1]....
        /*0048*/ 	.word	0xffffffff


	//   ....[2]....
        /*004c*/ 	.word	0xffffffff


	//   ....[3]....
        /*0050*/ 	.word	0xffffffff


	//   ....[4]....
        /*0054*/ 	.word	0xffffffff


	//   ....[5]....
        /*0058*/ 	.word	0xffffffff


	//----- nvinfo : EIATTR_COOP_GROUP_INSTR_OFFSETS
	.align		4
.L_29:
        /*005c*/ 	.byte	0x04, 0x28
        /*005e*/ 	.short	(.L_31 - .L_30)


	//   ....[0]....
.L_30:
        /*0060*/ 	.word	0x00000060


	//   ....[1]....
        /*0064*/ 	.word	0x00000070


	//   ....[2]....
        /*0068*/ 	.word	0x00000130


	//   ....[3]....
        /*006c*/ 	.word	0x000002b0


	//   ....[4]....
        /*0070*/ 	.word	0x000007d0


	//   ....[5]....
        /*0074*/ 	.word	0x00001220


	//----- nvinfo : EIATTR_REG_RECONFIG
	.align		4
.L_31:
        /*0078*/ 	.byte	0x01, 0x54
	.zero		2


	//----- nvinfo : EIATTR_SYSCALL_OFFSETS
	.align		4
        /*007c*/ 	.byte	0x04, 0x46
        /*007e*/ 	.short	(.L_33 - .L_32)


	//   ....[0]....
.L_32:
        /*0080*/ 	.word	0x000013e0


	//----- nvinfo : EIATTR_MBARRIER_INSTR_OFFSETS
	.align		4
.L_33:
        /*0084*/ 	.byte	0x04, 0x39
        /*0086*/ 	.short	(.L_35 - .L_34)


	//   ....[0]....
.L_34:
        /*0088*/ 	.word	0x00000230
        /*008c*/ 	.word	0x000000ff
        /*0090*/ 	.word	0x00000000
        /*0094*/ 	.short	0x0100
        /*0096*/ 	.byte	0x08
	.zero		1


	//   ....[1]....
        /*0098*/ 	.word	0x00000240
        /*009c*/ 	.word	0x000000ff
        /*00a0*/ 	.word	0x00000018
        /*00a4*/ 	.short	0x0100
        /*00a6*/ 	.byte	0x08
	.zero		1


	//   ....[2]....
        /*00a8*/ 	.word	0x00000250
        /*00ac*/ 	.word	0x000000ff
        /*00b0*/ 	.word	0x00000008
        /*00b4*/ 	.short	0x0100
        /*00b6*/ 	.byte	0x08
	.zero		1


	//   ....[3]....
        /*00b8*/ 	.word	0x00000260
        /*00bc*/ 	.word	0x000000ff
        /*00c0*/ 	.word	0x00000020
        /*00c4*/ 	.short	0x0100
        /*00c6*/ 	.byte	0x08
	.zero		1


	//   ....[4]....
        /*00c8*/ 	.word	0x00000270
        /*00cc*/ 	.word	0x000000ff
        /*00d0*/ 	.word	0x00000010
        /*00d4*/ 	.short	0x0100
        /*00d6*/ 	.byte	0x08
	.zero		1


	//   ....[5]....
        /*00d8*/ 	.word	0x00000280
        /*00dc*/ 	.word	0x000000ff
        /*00e0*/ 	.word	0x00000028
        /*00e4*/ 	.short	0x0100
        /*00e6*/ 	.byte	0x08
	.zero		1


	//   ....[6]....
        /*00e8*/ 	.word	0x000006d0
        /*00ec*/ 	.word	0x000000ff
        /*00f0*/ 	.word	0x00000040
        /*00f4*/ 	.short	0x0100
        /*00f6*/ 	.byte	0x06
	.zero		1


	//   ....[7]....
        /*00f8*/ 	.word	0x00000760
        /*00fc*/ 	.word	0x000000ff
        /*0100*/ 	.word	0x00000048
        /*0104*/ 	.short	0x0100
        /*0106*/ 	.byte	0x06
	.zero		1


	//   ....[8]....
        /*0108*/ 	.word	0x000014a0
        /*010c*/ 	.word	0x00000003
        /*0110*/ 	.word	0x00000000
        /*0114*/ 	.short	0x010a
        /*0116*/ 	.byte	0x3f
	.zero		1


	//   ....[9]....
        /*0118*/ 	.word	0x000014e0
        /*011c*/ 	.word	0x00000003
        /*0120*/ 	.word	0x00000000
        /*0124*/ 	.short	0x010a
        /*0126*/ 	.byte	0x3f
	.zero		1


	//   ....[10]....
        /*0128*/ 	.word	0x000018e0
        /*012c*/ 	.word	0x00000005
        /*0130*/ 	.word	0x00000000
        /*0134*/ 	.short	0x010a
        /*0136*/ 	.byte	0x3f
	.zero		1


	//   ....[11]....
        /*0138*/ 	.word	0x00001920
        /*013c*/ 	.word	0x00000005
        /*0140*/ 	.word	0x00000000
        /*0144*/ 	.short	0x010a
        /*0146*/ 	.byte	0x3f
	.zero		1


	//   ....[12]....
        /*0148*/ 	.word	0x00001bb0
        /*014c*/ 	.word	0x00000005
        /*0150*/ 	.word	0x00000000
        /*0154*/ 	.short	0x0101
        /*0156*/ 	.byte	0x3f
	.zero		1


	//   ....[13]....
        /*0158*/ 	.word	0x00001dd0
        /*015c*/ 	.word	0x00000003
        /*0160*/ 	.word	0x00000000
        /*0164*/ 	.short	0x0101
        /*0166*/ 	.byte	0x3f
	.zero		1


	//   ....[14]....
        /*0168*/ 	.word	0x0000ac80
        /*016c*/ 	.word	0x0000000e
        /*0170*/ 	.word	0x00000018
        /*0174*/ 	.short	0x010a
        /*0176*/ 	.byte	0x3f
	.zero		1


	//   ....[15]....
        /*0178*/ 	.word	0x0000b030
        /*017c*/ 	.word	0x00000006
        /*0180*/ 	.word	0x00000048
        /*0184*/ 	.short	0x0101
        /*0186*/ 	.byte	0x3f
	.zero		1


	//   ....[16]....
        /*0188*/ 	.word	0x0000b760
        /*018c*/ 	.word	0x00000007
        /*0190*/ 	.word	0x00000000
        /*0194*/ 	.short	0x010a
        /*0196*/ 	.byte	0x3f
	.zero		1


	//   ....[17]....
        /*0198*/ 	.word	0x0000b7e0
        /*019c*/ 	.word	0x00000009
        /*01a0*/ 	.word	0x00000000
        /*01a4*/ 	.short	0x010a
        /*01a6*/ 	.byte	0x3f
	.zero		1


	//   ....[18]....
        /*01a8*/ 	.word	0x0000b870
        /*01ac*/ 	.word	0x00000003
        /*01b0*/ 	.word	0x00000000
        /*01b4*/ 	.short	0x010a
        /*01b6*/ 	.byte	0x3f
	.zero		1


	//   ....[19]....
        /*01b8*/ 	.word	0x0000b8d0
        /*01bc*/ 	.word	0x00000003
        /*01c0*/ 	.word	0x00000000
        /*01c4*/ 	.short	0x010a
        /*01c6*/ 	.byte	0x3f
	.zero		1


	//   ....[20]....
        /*01c8*/ 	.word	0x0000b920
        /*01cc*/ 	.word	0x00000005
        /*01d0*/ 	.word	0x00000000
        /*01d4*/ 	.short	0x010a
        /*01d6*/ 	.byte	0x3f
	.zero		1


	//   ....[21]....
        /*01d8*/ 	.word	0x0000b9f0
        /*01dc*/ 	.word	0x0000000e
        /*01e0*/ 	.word	0x00000018
        /*01e4*/ 	.short	0x010a
        /*01e6*/ 	.byte	0x3f
	.zero		1


	//   ....[22]....
        /*01e8*/ 	.word	0x0000bac0
        /*01ec*/ 	.word	0x00000007
        /*01f0*/ 	.word	0x00000000
        /*01f4*/ 	.short	0x010a
        /*01f6*/ 	.byte	0x3f
	.zero		1


	//   ....[23]....
        /*01f8*/ 	.word	0x0000bb10
        /*01fc*/ 	.word	0x00000009
        /*0200*/ 	.word	0x00000000
        /*0204*/ 	.short	0x010a
        /*0206*/ 	.byte	0x3f
	.zero		1


	//----- nvinfo : EIATTR_NUM_MBARRIERS
	.align		4
.L_35:
        /*0208*/ 	.byte	0x03, 0x38
        /*020a*/ 	.short	0x0008


	//----- nvinfo : EIATTR_EXIT_INSTR_OFFSETS
	.align		4
        /*020c*/ 	.byte	0x04, 0x1c
        /*020e*/ 	.short	(.L_37 - .L_36)


	//   ....[0]....
.L_36:
        /*0210*/ 	.word	0x00000930


	//   ....[1]....
        /*0214*/ 	.word	0x00001150


	//   ....[2]....
        /*0218*/ 	.word	0x0000a2c0


	//   ....[3]....
        /*021c*/ 	.word	0x0000a820


	//   ....[4]....
        /*0220*/ 	.word	0x0000b8c0


	//----- nvinfo : EIATTR_MAX_THREADS
	.align		4
.L_37:
        /*0224*/ 	.byte	0x04, 0x05
        /*0226*/ 	.short	(.L_39 - .L_38)
.L_38:
        /*0228*/ 	.word	0x00000180
        /*022c*/ 	.word	0x00000001
        /*0230*/ 	.word	0x00000001


	//----- nvinfo : EIATTR_CRS_STACK_SIZE
	.align		4
.L_39:
        /*0234*/ 	.byte	0x04, 0x1e
        /*0236*/ 	.short	(.L_41 - .L_40)
.L_40:
        /*0238*/ 	.word	0x00000000


	//----- nvinfo : EIATTR_CBANK_PARAM_SIZE
	.align		4
.L_41:
        /*023c*/ 	.byte	0x03, 0x19
        /*023e*/ 	.short	0x0470


	//----- nvinfo : EIATTR_PARAM_CBANK
	.align		4
        /*0240*/ 	.byte	0x04, 0x0a
        /*0242*/ 	.short	(.L_43 - .L_42)
	.align		4
.L_42:
        /*0244*/ 	.word	index@(.nv.constant0._ZN7cutlass13device_kernelINS_4gemm6kernel13GemmUniversalIN4cute5tupleIJiiiiEEENS1_10collective13CollectiveMmaINS1_34MainloopSm90TmaGmmaWarpSpecializedILi3ENS5_IJNS4_1CILi2EEESB_NSA_ILi1EEEEEENS1_35KernelTmaWarpSpecializedCooperativeEEENS5_IJNSA_ILi128EEENSA_ILi256EEENSA_ILi32EEEEEENS_10tfloat32_tENS5_IJlSC_lEEESK_SL_NS4_8TiledMMAINS4_8MMA_AtomIJNS4_4SM904GMMA30MMA_64x256x8_F32TF32TF32_SS_TNILNSP_7ScaleInE1ELSR_1EEEEEENS4_6LayoutINS5_IJSB_SC_SC_EEENS5_IJSC_NSA_ILi0EEESW_EEEEENS5_IJNS4_10UnderscoreESZ_SZ_EEEEENS4_23SM90_TMA_LOAD_MULTICASTENS4_14ComposedLayoutINS4_7SwizzleILi3ELi4ELi3EEENS4_18smem_ptr_flag_bitsILi32EEENSU_INS5_IJNSA_ILi8EEESI_EEENS5_IJSI_SC_EEEEEEEvNS4_8identityES12_S1C_vS1D_EENS_8epilogue10collective6detail29Sm90TmaWarpSpecializedAdapterINS1G_15DefaultEpilogueISK_SL_SL_NS1F_6thread17LinearCombinationISK_Li1EffLNS1K_9ScaleType4KindE0ELNS_15FloatRoundStyleE2ESK_EENS1_15EpilogueDefaultEEEEEvvEEEEvNT_6ParamsE)
        /*0248*/ 	.short	0x0210
        /*024a*/ 	.short	0x0470


	//----- nvinfo : EIATTR_SW_WAR
	.align		4
.L_43:
        /*024c*/ 	.byte	0x04, 0x36
        /*024e*/ 	.short	(.L_45 - .L_44)
.L_44:
        /*0250*/ 	.word	0x00000008
.L_45:


//--------------------- .nv.callgraph             --------------------------
	.section	.nv.callgraph,"",@"SHT_CUDA_CALLGRAPH"
	.align	4
	.sectionentsize	8
	.align		4
        /*0000*/ 	.word	0x00000000
	.align		4
        /*0004*/ 	.word	0xffffffff
	.align		4
        /*0008*/ 	.word	index@(_ZN7cutlass13device_kernelINS_4gemm6kernel13GemmUniversalIN4cute5tupleIJiiiiEEENS1_10collective13CollectiveMmaINS1_34MainloopSm90TmaGmmaWarpSpecializedILi3ENS5_IJNS4_1CILi2EEESB_NSA_ILi1EEEEEENS1_35KernelTmaWarpSpecializedCooperativeEEENS5_IJNSA_ILi128EEENSA_ILi256EEENSA_ILi32EEEEEENS_10tfloat32_tENS5_IJlSC_lEEESK_SL_NS4_8TiledMMAINS4_8MMA_AtomIJNS4_4SM904GMMA30MMA_64x256x8_F32TF32TF32_SS_TNILNSP_7ScaleInE1ELSR_1EEEEEENS4_6LayoutINS5_IJSB_SC_SC_EEENS5_IJSC_NSA_ILi0EEESW_EEEEENS5_IJNS4_10UnderscoreESZ_SZ_EEEEENS4_23SM90_TMA_LOAD_MULTICASTENS4_14ComposedLayoutINS4_7SwizzleILi3ELi4ELi3EEENS4_18smem_ptr_flag_bitsILi32EEENSU_INS5_IJNSA_ILi8EEESI_EEENS5_IJSI_SC_EEEEEEEvNS4_8identityES12_S1C_vS1D_EENS_8epilogue10collective6detail29Sm90TmaWarpSpecializedAdapterINS1G_15DefaultEpilogueISK_SL_SL_NS1F_6thread17LinearCombinationISK_Li1EffLNS1K_9ScaleType4KindE0ELNS_15FloatRoundStyleE2ESK_EENS1_15EpilogueDefaultEEEEEvvEEEEvNT_6ParamsE)
	.align		4
        /*000c*/ 	.word	index@(__assertfail)
	.align		4
        /*0010*/ 	.word	0x00000000
	.align		4
        /*0014*/ 	.word	0xfffffffe
	.align		4
        /*0018*/ 	.word	0x00000000
	.align		4
        /*001c*/ 	.word	0xfffffffd
	.align		4
        /*0020*/ 	.word	0x00000000
	.align		4
        /*0024*/ 	.word	0xfffffffc


//--------------------- .nv.constant4             --------------------------
	.section	.nv.constant4,"a",@progbits
	.align	8
	.align		8
.nv.constant4:
        /*0000*/ 	.dword	__assertfail
	.align		8
        /*0008*/ 	.dword	__unnamed_1
	.align		8
        /*0010*/ 	.dword	_ZN39_INTERNAL_ea5690cb_4_k_cu_981aac87_66204cuda3std3__45__cpo5beginE
	.align		8
        /*0018*/ 	.dword	_ZN39_INTERNAL_ea5690cb_4_k_cu_981aac87_66204cuda3std3__45__cpo3endE
	.align		8
        /*0020*/ 	.dword	_ZN39_INTERNAL_ea5690cb_4_k_cu_981aac87_66204cuda3std3__45__cpo6cbeginE
	.align		8
        /*0028*/ 	.dword	_ZN39_INTERNAL_ea5690cb_4_k_cu_981aac87_66204cuda3std3__45__cpo4cendE
	.align		8
        /*0030*/ 	.dword	_ZN39_INTERNAL_ea5690cb_4_k_cu_981aac87_66204cuda3std3__441_GLOBAL__N__ea5690cb_4_k_cu_981aac87_66206ignoreE
	.align		8
        /*0038*/ 	.dword	_ZN39_INTERNAL_ea5690cb_4_k_cu_981aac87_66204cuda3std3__419piecewise_constructE
	.align		8
        /*0040*/ 	.dword	_ZN39_INTERNAL_ea5690cb_4_k_cu_981aac87_66204cuda3std3__48in_placeE
	.align		8
        /*0048*/ 	.dword	_ZN39_INTERNAL_ea5690cb_4_k_cu_981aac87_66204cuda3std6ranges3__45__cpo4swapE
	.align		8
        /*0050*/ 	.dword	_ZN39_INTERNAL_ea5690cb_4_k_cu_981aac87_66204cuda3std6ranges3__45__cpo9iter_moveE
	.align		8
        /*0058*/ 	.dword	_ZN39_INTERNAL_ea5690cb_4_k_cu_981aac87_66204cute7productE
	.align		8
        /*0060*/ 	.dword	_ZN39_INTERNAL_ea5690cb_4_k_cu_981aac87_66204cute1_E
	.align		8
        /*0068*/ 	.dword	$str$22
	.align		8
        /*0070*/ 	.dword	$str$23


//--------------------- .text._ZN7cutlass13device_kernelINS_4gemm6kernel13GemmUniversalIN4cute5tupleIJiiiiEEENS1_10collective13CollectiveMmaINS1_34MainloopSm90TmaGmmaWarpSpecializedILi3ENS5_IJNS4_1CILi2EEESB_NSA_ILi1EEEEEENS1_35KernelTmaWarpSpecializedCooperativeEEENS5_IJNSA_ILi128EEENSA_ILi256EEENSA_ILi32EEEEEENS_10tfloat32_tENS5_IJlSC_lEEESK_SL_NS4_8TiledMMAINS4_8MMA_AtomIJNS4_4SM904GMMA30MMA_64x256x8_F32TF32TF32_SS_TNILNSP_7ScaleInE1ELSR_1EEEEEENS4_6LayoutINS5_IJSB_SC_SC_EEENS5_IJSC_NSA_ILi0EEESW_EEEEENS5_IJNS4_10UnderscoreESZ_SZ_EEEEENS4_23SM90_TMA_LOAD_MULTICASTENS4_14ComposedLayoutINS4_7SwizzleILi3ELi4ELi3EEENS4_18smem_ptr_flag_bitsILi32EEENSU_INS5_IJNSA_ILi8EEESI_EEENS5_IJSI_SC_EEEEEEEvNS4_8identityES12_S1C_vS1D_EENS_8epilogue10collective6detail29Sm90TmaWarpSpecializedAdapterINS1G_15DefaultEpilogueISK_SL_SL_NS1F_6thread17LinearCombinationISK_Li1EffLNS1K_9ScaleType4KindE0ELNS_15FloatRoundStyleE2ESK_EENS1_15EpilogueDefaultEEEEEvvEEEEvNT_6ParamsE --------------------------
	.section	.text._ZN7cutlass13device_kernelINS_4gemm6kernel13GemmUniversalIN4cute5tupleIJiiiiEEENS1_10collective13CollectiveMmaINS1_34MainloopSm90TmaGmmaWarpSpecializedILi3ENS5_IJNS4_1CILi2EEESB_NSA_ILi1EEEEEENS1_35KernelTmaWarpSpecializedCooperativeEEENS5_IJNSA_ILi128EEENSA_ILi256EEENSA_ILi32EEEEEENS_10tfloat32_tENS5_IJlSC_lEEESK_SL_NS4_8TiledMMAINS4_8MMA_AtomIJNS4_4SM904GMMA30MMA_64x256x8_F32TF32TF32_SS_TNILNSP_7ScaleInE1ELSR_1EEEEEENS4_6LayoutINS5_IJSB_SC_SC_EEENS5_IJSC_NSA_ILi0EEESW_EEEEENS5_IJNS4_10UnderscoreESZ_SZ_EEEEENS4_23SM90_TMA_LOAD_MULTICASTENS4_14ComposedLayoutINS4_7SwizzleILi3ELi4ELi3EEENS4_18smem_ptr_flag_bitsILi32EEENSU_INS5_IJNSA_ILi8EEESI_EEENS5_IJSI_SC_EEEEEEEvNS4_8identityES12_S1C_vS1D_EENS_8epilogue10collective6detail29Sm90TmaWarpSpecializedAdapterINS1G_15DefaultEpilogueISK_SL_SL_NS1F_6thread17LinearCombinationISK_Li1EffLNS1K_9ScaleType4KindE0ELNS_15FloatRoundStyleE2ESK_EENS1_15EpilogueDefaultEEEEEvvEEEEvNT_6ParamsE,"ax",@progbits
	.align	128
.text._ZN7cutlass13device_kernelINS_4gemm6kernel13GemmUniversalIN4cute5tupleIJiiiiEEENS1_10collective13CollectiveMmaINS1_34MainloopSm90TmaGmmaWarpSpecializedILi3ENS5_IJNS4_1CILi2EEESB_NSA_ILi1EEEEEENS1_35KernelTmaWarpSpecializedCooperativeEEENS5_IJNSA_ILi128EEENSA_ILi256EEENSA_ILi32EEEEEENS_10tfloat32_tENS5_IJlSC_lEEESK_SL_NS4_8TiledMMAINS4_8MMA_AtomIJNS4_4SM904GMMA30MMA_64x256x8_F32TF32TF32_SS_TNILNSP_7ScaleInE1ELSR_1EEEEEENS4_6LayoutINS5_IJSB_SC_SC_EEENS5_IJSC_NSA_ILi0EEESW_EEEEENS5_IJNS4_10UnderscoreESZ_SZ_EEEEENS4_23SM90_TMA_LOAD_MULTICASTENS4_14ComposedLayoutINS4_7SwizzleILi3ELi4ELi3EEENS4_18smem_ptr_flag_bitsILi32EEENSU_INS5_IJNSA_ILi8EEESI_EEENS5_IJSI_SC_EEEEEEEvNS4_8identityES12_S1C_vS1D_EENS_8epilogue10collective6detail29Sm90TmaWarpSpecializedAdapterINS1G_15DefaultEpilogueISK_SL_SL_NS1F_6thread17LinearCombinationISK_Li1EffLNS1K_9ScaleType4KindE0ELNS_15FloatRoundStyleE2ESK_EENS1_15EpilogueDefaultEEEEEvvEEEEvNT_6ParamsE:
        .type           _ZN7cutlass13device_kernelINS_4gemm6kernel13GemmUniversalIN4cute5tupleIJiiiiEEENS1_10collective13CollectiveMmaINS1_34MainloopSm90TmaGmmaWarpSpecializedILi3ENS5_IJNS4_1CILi2EEESB_NSA_ILi1EEEEEENS1_35KernelTmaWarpSpecializedCooperativeEEENS5_IJNSA_ILi128EEENSA_ILi256EEENSA_ILi32EEEEEENS_10tfloat32_tENS5_IJlSC_lEEESK_SL_NS4_8TiledMMAINS4_8MMA_AtomIJNS4_4SM904GMMA30MMA_64x256x8_F32TF32TF32_SS_TNILNSP_7ScaleInE1ELSR_1EEEEEENS4_6LayoutINS5_IJSB_SC_SC_EEENS5_IJSC_NSA_ILi0EEESW_EEEEENS5_IJNS4_10UnderscoreESZ_SZ_EEEEENS4_23SM90_TMA_LOAD_MULTICASTENS4_14ComposedLayoutINS4_7SwizzleILi3ELi4ELi3EEENS4_18smem_ptr_flag_bitsILi32EEENSU_INS5_IJNSA_ILi8EEESI_EEENS5_IJSI_SC_EEEEEEEvNS4_8identityES12_S1C_vS1D_EENS_8epilogue10collective6detail29Sm90TmaWarpSpecializedAdapterINS1G_15DefaultEpilogueISK_SL_SL_NS1F_6thread17LinearCombinationISK_Li1EffLNS1K_9ScaleType4KindE0ELNS_15FloatRoundStyleE2ESK_EENS1_15EpilogueDefaultEEEEEvvEEEEvNT_6ParamsE,@function
        .size           _ZN7cutlass13device_kernelINS_4gemm6kernel13GemmUniversalIN4cute5tupleIJiiiiEEENS1_10collective13CollectiveMmaINS1_34MainloopSm90TmaGmmaWarpSpecializedILi3ENS5_IJNS4_1CILi2EEESB_NSA_ILi1EEEEEENS1_35KernelTmaWarpSpecializedCooperativeEEENS5_IJNSA_ILi128EEENSA_ILi256EEENSA_ILi32EEEEEENS_10tfloat32_tENS5_IJlSC_lEEESK_SL_NS4_8TiledMMAINS4_8MMA_AtomIJNS4_4SM904GMMA30MMA_64x256x8_F32TF32TF32_SS_TNILNSP_7ScaleInE1ELSR_1EEEEEENS4_6LayoutINS5_IJSB_SC_SC_EEENS5_IJSC_NSA_ILi0EEESW_EEEEENS5_IJNS4_10UnderscoreESZ_SZ_EEEEENS4_23SM90_TMA_LOAD_MULTICASTENS4_14ComposedLayoutINS4_7SwizzleILi3ELi4ELi3EEENS4_18smem_ptr_flag_bitsILi32EEENSU_INS5_IJNSA_ILi8EEESI_EEENS5_IJSI_SC_EEEEEEEvNS4_8identityES12_S1C_vS1D_EENS_8epilogue10collective6detail29Sm90TmaWarpSpecializedAdapterINS1G_15DefaultEpilogueISK_SL_SL_NS1F_6thread17LinearCombinationISK_Li1EffLNS1K_9ScaleType4KindE0ELNS_15FloatRoundStyleE2ESK_EENS1_15EpilogueDefaultEEEEEvvEEEEvNT_6ParamsE,(.L_x_325 - _ZN7cutlass13device_kernelINS_4gemm6kernel13GemmUniversalIN4cute5tupleIJiiiiEEENS1_10collective13CollectiveMmaINS1_34MainloopSm90TmaGmmaWarpSpecializedILi3ENS5_IJNS4_1CILi2EEESB_NSA_ILi1EEEEEENS1_35KernelTmaWarpSpecializedCooperativeEEENS5_IJNSA_ILi128EEENSA_ILi256EEENSA_ILi32EEEEEENS_10tfloat32_tENS5_IJlSC_lEEESK_SL_NS4_8TiledMMAINS4_8MMA_AtomIJNS4_4SM904GMMA30MMA_64x256x8_F32TF32TF32_SS_TNILNSP_7ScaleInE1ELSR_1EEEEEENS4_6LayoutINS5_IJSB_SC_SC_EEENS5_IJSC_NSA_ILi0EEESW_EEEEENS5_IJNS4_10UnderscoreESZ_SZ_EEEEENS4_23SM90_TMA_LOAD_MULTICASTENS4_14ComposedLayoutINS4_7SwizzleILi3ELi4ELi3EEENS4_18smem_ptr_flag_bitsILi32EEENSU_INS5_IJNSA_ILi8EEESI_EEENS5_IJSI_SC_EEEEEEEvNS4_8identityES12_S1C_vS1D_EENS_8epilogue10collective6detail29Sm90TmaWarpSpecializedAdapterINS1G_15DefaultEpilogueISK_SL_SL_NS1F_6thread17LinearCombinationISK_Li1EffLNS1K_9ScaleType4KindE0ELNS_15FloatRoundStyleE2ESK_EENS1_15EpilogueDefaultEEEEEvvEEEEvNT_6ParamsE)
        .other          _ZN7cutlass13device_kernelINS_4gemm6kernel13GemmUniversalIN4cute5tupleIJiiiiEEENS1_10collective13CollectiveMmaINS1_34MainloopSm90TmaGmmaWarpSpecializedILi3ENS5_IJNS4_1CILi2EEESB_NSA_ILi1EEEEEENS1_35KernelTmaWarpSpecializedCooperativeEEENS5_IJNSA_ILi128EEENSA_ILi256EEENSA_ILi32EEEEEENS_10tfloat32_tENS5_IJlSC_lEEESK_SL_NS4_8TiledMMAINS4_8MMA_AtomIJNS4_4SM904GMMA30MMA_64x256x8_F32TF32TF32_SS_TNILNSP_7ScaleInE1ELSR_1EEEEEENS4_6LayoutINS5_IJSB_SC_SC_EEENS5_IJSC_NSA_ILi0EEESW_EEEEENS5_IJNS4_10UnderscoreESZ_SZ_EEEEENS4_23SM90_TMA_LOAD_MULTICASTENS4_14ComposedLayoutINS4_7SwizzleILi3ELi4ELi3EEENS4_18smem_ptr_flag_bitsILi32EEENSU_INS5_IJNSA_ILi8EEESI_EEENS5_IJSI_SC_EEEEEEEvNS4_8identityES12_S1C_vS1D_EENS_8epilogue10collective6detail29Sm90TmaWarpSpecializedAdapterINS1G_15DefaultEpilogueISK_SL_SL_NS1F_6thread17LinearCombinationISK_Li1EffLNS1K_9ScaleType4KindE0ELNS_15FloatRoundStyleE2ESK_EENS1_15EpilogueDefaultEEEEEvvEEEEvNT_6ParamsE,@"STO_CUDA_ENTRY STV_DEFAULT"
_ZN7cutlass13device_kernelINS_4gemm6kernel13GemmUniversalIN4cute5tupleIJiiiiEEENS1_10collective13CollectiveMmaINS1_34MainloopSm90TmaGmmaWarpSpecializedILi3ENS5_IJNS4_1CILi2EEESB_NSA_ILi1EEEEEENS1_35KernelTmaWarpSpecializedCooperativeEEENS5_IJNSA_ILi128EEENSA_ILi256EEENSA_ILi32EEEEEENS_10tfloat32_tENS5_IJlSC_lEEESK_SL_NS4_8TiledMMAINS4_8MMA_AtomIJNS4_4SM904GMMA30MMA_64x256x8_F32TF32TF32_SS_TNILNSP_7ScaleInE1ELSR_1EEEEEENS4_6LayoutINS5_IJSB_SC_SC_EEENS5_IJSC_NSA_ILi0EEESW_EEEEENS5_IJNS4_10UnderscoreESZ_SZ_EEEEENS4_23SM90_TMA_LOAD_MULTICASTENS4_14ComposedLayoutINS4_7SwizzleILi3ELi4ELi3EEENS4_18smem_ptr_flag_bitsILi32EEENSU_INS5_IJNSA_ILi8EEESI_EEENS5_IJSI_SC_EEEEEEEvNS4_8identityES12_S1C_vS1D_EENS_8epilogue10collective6detail29Sm90TmaWarpSpecializedAdapterINS1G_15DefaultEpilogueISK_SL_SL_NS1F_6thread17LinearCombinationISK_Li1EffLNS1K_9ScaleType4KindE0ELNS_15FloatRoundStyleE2ESK_EENS1_15EpilogueDefaultEEEEEvvEEEEvNT_6ParamsE:
[----:B------:R-:W0:Y:S01]  /*0000*/  LDC R1, c[0x0][0x28] ;  /* 0x00000a00ff017b82 */ /* 0x000e220000000800 */
[----:B------:R-:W1:Y:S01]  /*0010*/  S2R R18, SR_TID.X ;  /* 0x0000000000127919 */ /* 0x000e620000002100 */
[----:B------:R-:W-:Y:S01]  /*0020*/  ELECT P0, URZ, PT ;  /* 0x00000000003f782f */ /* 0x000fe20003800000 */
[----:B------:R-:W-:Y:S01]  /*0030*/  BSSY B0, `(.L_x_0) ;  /* 0x000000f000007945 */ /* 0x000fe20003800000 */
[--C-:B-1----:R-:W-:Y:S02]  /*0040*/  SHF.R.U32.HI R0, RZ, 0x5, R18.reuse ;  /* 0x00000005ff007819 */ /* 0x102fe40000011612 */
[----:B------:R-:W-:-:S03]  /*0050*/  SHF.R.U32.HI R3, RZ, 0x7, R18 ;  /* 0x00000007ff037819 */ /* 0x000fc60000011612 */
[----:B------:R-:W1:Y:S04]  /*0060*/  SHFL.IDX PT, R2, R0, RZ, 0x1f ;  /* 0x00001fff00027589 */ /* 0x000e6800000e0000 */
[----:B------:R2:W3:Y:S01]  /*0070*/  SHFL.IDX PT, R5, R3, RZ, 0x1f ;  /* 0x00001fff03057589 */ /* 0x0004e200000e0000 */
[----:B-1----:R-:W-:-:S13]  /*0080*/  ISETP.NE.OR P0, PT, R2, RZ, !P0 ;  /* 0x000000ff0200720c */ /* 0x002fda0004705670 */
[----:B0-23--:R-:W-:Y:S05]  /*0090*/  @P0 BRA `(.L_x_1) ;  /* 0x0000000000200947 */ /* 0x00dfea0003800000 */
[----:B------:R-:W-:Y:S02]  /*00a0*/  ULDC.64 UR4, c[0x0][0x198] ;  /* 0x0000660000047ab9 */ /* 0x000fe40000000a00 */
[----:B------:R-:W-:Y:S02]  /*00b0*/  UIADD3 UR6, UP0, UR4, 0xf0, URZ ;  /* 0x000000f004067890 */ /* 0x000fe4000ff1e03f */
[----:B------:R-:W-:Y:S02]  /*00c0*/  UIADD3 UR4, UP1, UR4, 0x1f0, URZ ;  /* 0x000001f004047890 */ /* 0x000fe4000ff3e03f */
[----:B------:R-:W-:Y:S02]  /*00d0*/  UIADD3.X UR7, URZ, UR5, URZ, UP0, !UPT ;  /* 0x000000053f077290 */ /* 0x000fe400087fe43f */
[----:B------:R-:W-:-:S07]  /*00e0*/  UIADD3.X UR5, URZ, UR5, URZ, UP1, !UPT ;  /* 0x000000053f057290 */ /* 0x000fce0008ffe43f */
[----:B------:R0:W-:Y:S02]  /*00f0*/  UTMACCTL.PF [UR6] ;  /* 0x00000000060079b9 */ /* 0x0001e40008040000 */
[----:B------:R0:W-:Y:S02]  /*0100*/  UTMACCTL.PF [UR4] ;  /* 0x00000000040079b9 */ /* 0x0001e40008040000 */
[----:B0-----:R-:W-:Y:S01]  /*0110*/  NOP ;  /* 0x0000000000007918 */ /* 0x001fe20000000000 */
.L_x_1:
[----:B------:R-:W-:Y:S05]  /*0120*/  BSYNC B0 ;  /* 0x0000000000007941 */ /* 0x000fea0003800000 */
.L_x_0:
[----:B------:R-:W0:Y:S02]  /*0130*/  SHFL.IDX PT, R3, R0, RZ, 0x1f ;  /* 0x00001fff00037589 */ /* 0x000e2400000e0000 */
[----:B0-----:R-:W-:-:S13]  /*0140*/  ISETP.NE.AND P0, PT, R3, RZ, PT ;  /* 0x000000ff0300720c */ /* 0x001fda0003f05270 */
[----:B------:R-:W-:Y:S05]  /*0150*/  @P0 BRA `(.L_x_2) ;  /* 0x0000000000500947 */ /* 0x000fea0003800000 */
[----:B------:R-:W0:Y:S01]  /*0160*/  S2UR UR8, SR_CgaCtaId ;  /* 0x00000000000879c3 */ /* 0x000e220000008800 */
[----:B------:R-:W-:Y:S01]  /*0170*/  UMOV UR4, 0x400 ;  /* 0x0000040000047882 */ /* 0x000fe20000000000 */
[----:B------:R-:W-:Y:S01]  /*0180*/  UMOV UR5, 0x1 ;  /* 0x0000000100057882 */ /* 0x000fe20000000000 */
[----:B------:R-:W-:Y:S01]  /*0190*/  UMOV UR6, 0x6 ;  /* 0x0000000600067882 */ /* 0x000fe20000000000 */
[----:B------:R-:W-:Y:S01]  /*01a0*/  ELECT P0, URZ, PT ;  /* 0x00000000003f782f */ /* 0x000fe20003800000 */
[----:B------:R-:W-:-:S04]  /*01b0*/  UIADD3 UR6, -UR6, 0x100000, URZ ;  /* 0x0010000006067890 */ /* 0x000fc8000fffe13f */
[----:B------:R-:W-:Y:S02]  /*01c0*/  USHF.L.U32 UR7, UR6, 0xb, URZ ;  /* 0x0000000b06077899 */ /* 0x000fe4000800063f */
[----:B------:R-:W-:Y:S02]  /*01d0*/  USHF.L.U32 UR6, UR6, 0x1, URZ ;  /* 0x0000000106067899 */ /* 0x000fe4000800063f */
[----:B0-----:R-:W-:Y:S02]  /*01e0*/  ULEA UR8, UR8, UR4, 0x18 ;  /* 0x0000000408087291 */ /* 0x001fe4000f8ec03f */
[----:B------:R-:W-:-:S04]  /*01f0*/  UIADD3 UR4, -UR5, 0x100000, URZ ;  /* 0x0010000005047890 */ /* 0x000fc8000fffe13f */
[----:B------:R-:W-:Y:S02]  /*0200*/  USHF.L.U32 UR5, UR4, 0xb, URZ ;  /* 0x0000000b04057899 */ /* 0x000fe4000800063f */
[----:B------:R-:W-:Y:S01]  /*0210*/  USHF.L.U32 UR4, UR4, 0x1, URZ ;  /* 0x0000000104047899 */ /* 0x000fe2000800063f */
[----:B------:R-:W0:Y:S11]  /*0220*/  FENCE.VIEW.ASYNC.S ;  /* 0x00000000000073c6 */ /* 0x000e360000000000 */
[----:B0-----:R0:W1:Y:S01]  /*0230*/  SYNCS.EXCH.64 URZ, [UR8], UR4 ;  /* 0x00000004083f75b2 */ /* 0x0010620008000100 */
[----:B------:R0:W2:Y:S01]  /*0240*/  SYNCS.EXCH.64 URZ, [UR8+0x18], UR6 ;  /* 0x00001806083f75b2 */ /* 0x0000a20008000100 */
[----:B------:R0:W3:Y:S01]  /*0250*/  SYNCS.EXCH.64 URZ, [UR8+0x8], UR4 ;  /* 0x00000804083f75b2 */ /* 0x0000e20008000100 */
[----:B------:R0:W4:Y:S01]  /*0260*/  SYNCS.EXCH.64 URZ, [UR8+0x20], UR6 ;  /* 0x00002006083f75b2 */ /* 0x0001220008000100 */
[----:B------:R0:W0:Y:S01]  /*0270*/  SYNCS.EXCH.64 URZ, [UR8+0x10], UR4 ;  /* 0x00001004083f75b2 */ /* 0x0000220008000100 */
[----:B------:R0:W0:Y:S01]  /*0280*/  SYNCS.EXCH.64 URZ, [UR8+0x28], UR6 ;  /* 0x00002806083f75b2 */ /* 0x0000220008000100 */
[----:B------:R-:W-:Y:S01]  /*0290*/  NOP ;  /* 0x0000000000007918 */ /* 0x000fe20000000000 */
.L_x_2:
[----:B------:R-:W-:Y:S01]  /*02a0*/  SHF.R.S32.HI R7, RZ, 0x1f, R18 ;  /* 0x0000001fff077819 */ /* 0x000fe20000011412 */
[----:B------:R-:W5:Y:S01]  /*02b0*/  SHFL.IDX PT, R0, R0, RZ, 0x1f ;  /* 0x00001fff00007589 */ /* 0x000f6200000e0000 */
[----:B0-----:R-:W0:Y:S01]  /*02c0*/  S2UR UR8, SR_CTAID.X ;  /* 0x00000000000879c3 */ /* 0x001e220000002500 */
[----:B------:R-:W-:Y:S02]  /*02d0*/  ELECT P0, URZ, PT ;  /* 0x00000000003f782f */ /* 0x000fe40003800000 */
[----:B------:R-:W-:Y:S01]  /*02e0*/  LEA.HI R7, R7, R18, RZ, 0x7 ;  /* 0x0000001207077211 */ /* 0x000fe200078f38ff */
[----:B------:R-:W1:Y:S01]  /*02f0*/  S2R R4, SR_CTAID.Y ;  /* 0x0000000000047919 */ /* 0x000e620000002600 */
[----:B------:R-:W-:Y:S01]  /*0300*/  SHF.R.S32.HI R8, RZ, 0x1f, R3 ;  /* 0x0000001fff087819 */ /* 0x000fe20000011403 */
[----:B------:R-:W-:Y:S01]  /*0310*/  ULDC UR4, c[0x0][0x150] ;  /* 0x0000540000047ab9 */ /* 0x000fe20000000800 */
[----:B------:R-:W-:Y:S01]  /*0320*/  LOP3.LUT R7, R7, 0xffffff80, RZ, 0xc0, !PT ;  /* 0xffffff8007077812 */ /* 0x000fe200078ec0ff */
[----:B------:R-:W-:Y:S01]  /*0330*/  NOP ;  /* 0x0000000000007918 */ /* 0x000fe20000000000 */
[----:B------:R-:W-:Y:S01]  /*0340*/  LEA.HI R8, R8, R3, RZ, 0x2 ;  /* 0x0000000308087211 */ /* 0x000fe200078f10ff */
[----:B------:R-:W2:Y:S01]  /*0350*/  LDC R10, c[0x0][0x144] ;  /* 0x00005100ff0a7b82 */ /* 0x000ea20000000800 */
[----:B------:R-:W-:Y:S01]  /*0360*/  NOP ;  /* 0x0000000000007918 */ /* 0x000fe20000000000 */
[----:B------:R-:W-:Y:S01]  /*0370*/  IMAD.IADD R6, R18, 0x1, -R7 ;  /* 0x0000000112067824 */ /* 0x000fe200078e0a07 */
[----:B------:R-:W-:Y:S01]  /*0380*/  LOP3.LUT R8, R8, 0x3ffffffc, RZ, 0xc0, !PT ;  /* 0x3ffffffc08087812 */ /* 0x000fe200078ec0ff */
[----:B------:R-:W-:Y:S01]  /*0390*/  IMAD.MOV.U32 R22, RZ, RZ, 0x1 ;  /* 0x00000001ff167424 */ /* 0x000fe200078e00ff */
[----:B------:R-:W-:-:S02]  /*03a0*/  ISETP.NE.AND P3, PT, R5, RZ, PT ;  /* 0x000000ff0500720c */ /* 0x000fc40003f65270 */
[----:B------:R-:W-:Y:S01]  /*03b0*/  SHF.R.S32.HI R7, RZ, 0x1f, R6 ;  /* 0x0000001fff077819 */ /* 0x000fe20000011406 */
[----:B------:R-:W-:Y:S01]  /*03c0*/  IMAD.IADD R8, R3, 0x1, -R8 ;  /* 0x0000000103087824 */ /* 0x000fe200078e0a08 */
[----:B------:R-:W3:Y:S02]  /*03d0*/  LDC R13, c[0x0][0x140] ;  /* 0x00005000ff0d7b82 */ /* 0x000ee40000000800 */
[----:B------:R-:W-:Y:S02]  /*03e0*/  LEA.HI R7, R7, R6, RZ, 0x3 ;  /* 0x0000000607077211 */ /* 0x000fe400078f18ff */
[----:B-----5:R-:W-:Y:S02]  /*03f0*/  ISETP.NE.OR P0, PT, R0, RZ, !P0 ;  /* 0x000000ff0000720c */ /* 0x020fe40004705670 */
[--C-:B------:R-:W-:Y:S02]  /*0400*/  SHF.R.S32.HI R0, RZ, 0x3, R7.reuse ;  /* 0x00000003ff007819 */ /* 0x100fe40000011407 */
[----:B------:R-:W-:-:S02]  /*0410*/  SHF.R.S32.HI R7, RZ, 0x1f, R7 ;  /* 0x0000001fff077819 */ /* 0x000fc40000011407 */
[----:B0-----:R-:W-:Y:S02]  /*0420*/  I2FP.F32.U32 R9, UR8 ;  /* 0x0000000800097c45 */ /* 0x001fe40008201000 */
[----:B------:R-:W-:-:S03]  /*0430*/  LEA.HI R7, R7, R0, RZ, 0x2 ;  /* 0x0000000007077211 */ /* 0x000fc600078f10ff */
[----:B------:R-:W-:Y:S01]  /*0440*/  FMUL R9, R9, UR4 ;  /* 0x0000000409097c20 */ /* 0x000fe20008400000 */
[----:B------:R-:W-:Y:S01]  /*0450*/  LOP3.LUT R7, R7, 0xfffffffc, RZ, 0xc0, !PT ;  /* 0xfffffffc07077812 */ /* 0x000fe200078ec0ff */
[----:B------:R-:W-:Y:S01]  /*0460*/  VOTEU.ALL UP0, P0 ;  /* 0x00000000003f7886 */ /* 0x000fe20000000000 */
[----:B-1----:R-:W-:Y:S01]  /*0470*/  I2FP.F32.U32 R3, R4 ;  /* 0x0000000400037245 */ /* 0x002fe20000201000 */
[----:B------:R-:W-:Y:S01]  /*0480*/  ULDC UR4, c[0x0][0x154] ;  /* 0x0000550000047ab9 */ /* 0x000fe20000000800 */
[----:B------:R-:W-:Y:S01]  /*0490*/  VOTEU.ALL UP1, P0 ;  /* 0x00000000003f7886 */ /* 0x000fe20000020000 */
[----:B------:R-:W0:Y:S01]  /*04a0*/  F2I.U32.TRUNC.NTZ R9, R9 ;  /* 0x0000000900097305 */ /* 0x000e22000020f000 */
[----:B------:R-:W-:Y:S01]  /*04b0*/  IMAD.IADD R7, R0, 0x1, -R7 ;  /* 0x0000000100077824 */ /* 0x000fe200078e0a07 */
[----:B------:R-:W1:Y:S01]  /*04c0*/  @!UP0 S2UR UR7, SR_CgaCtaId ;  /* 0x00000000000789c3 */ /* 0x000e620000008800 */
[----:B------:R-:W-:Y:S01]  /*04d0*/  FMUL R12, R3, UR4 ;  /* 0x00000004030c7c20 */ /* 0x000fe20008400000 */
[----:B------:R-:W-:Y:S01]  /*04e0*/  UMOV UR4, 0x20 ;  /* 0x0000002000047882 */ /* 0x000fe20000000000 */
[----:B------:R-:W-:Y:S01]  /*04f0*/  IMAD R8, R8, 0x4, R7 ;  /* 0x0000000408087824 */ /* 0x000fe200078e0207 */
[----:B------:R-:W-:Y:S01]  /*0500*/  @!UP0 UMOV UR6, 0x400 ;  /* 0x0000040000068882 */ /* 0x000fe20000000000 */
[----:B------:R-:W-:-:S04]  /*0510*/  @!UP0 UIADD3 UR4, -UR4, 0x100000, URZ ;  /* 0x0010000004048890 */ /* 0x000fc8000fffe13f */
[----:B------:R-:W-:Y:S02]  /*0520*/  @!UP0 USHF.L.U32 UR5, UR4, 0xb, URZ ;  /* 0x0000000b04058899 */ /* 0x000fe4000800063f */
[----:B------:R-:W-:Y:S01]  /*0530*/  @!UP0 USHF.L.U32 UR4, UR4, 0x1, URZ ;  /* 0x0000000104048899 */ /* 0x000fe2000800063f */
[----:B---3--:R-:W-:Y:S01]  /*0540*/  ISETP.EQ.U32.AND P2, PT, R13, 0x1, PT ;  /* 0x000000010d00780c */ /* 0x008fe20003f42070 */
[----:B------:R-:W3:Y:S01]  /*0550*/  F2I.U32.TRUNC.NTZ R12, R12 ;  /* 0x0000000c000c7305 */ /* 0x000ee2000020f000 */
[----:B------:R-:W-:Y:S01]  /*0560*/  LEA.HI R0, R8, R8, RZ, 0x1 ;  /* 0x0000000808007211 */ /* 0x000fe200078f08ff */
[----:B------:R-:W5:Y:S03]  /*0570*/  LDC R7, c[0x0][0x148] ;  /* 0x00005200ff077b82 */ /* 0x000f660000000800 */
[----:B------:R-:W-:Y:S01]  /*0580*/  LOP3.LUT R11, R0, 0xfffffffe, RZ, 0xc0, !PT ;  /* 0xfffffffe000b7812 */ /* 0x000fe200078ec0ff */
[----:B0-----:R-:W-:Y:S01]  /*0590*/  IMAD.MOV R15, RZ, RZ, -R9 ;  /* 0x000000ffff0f7224 */ /* 0x001fe200078e0a09 */
[----:B------:R-:W-:-:S03]  /*05a0*/  SHF.R.S32.HI R9, RZ, 0x1f, R2 ;  /* 0x0000001fff097819 */ /* 0x000fc60000011402 */
[----:B--2---:R-:W-:Y:S01]  /*05b0*/  IMAD R3, R10, R15, UR8 ;  /* 0x000000080a037e24 */ /* 0x004fe2000f8e020f */
[----:B------:R-:W-:Y:S01]  /*05c0*/  LEA.HI R9, R9, R2, RZ, 0x2 ;  /* 0x0000000209097211 */ /* 0x000fe200078f10ff */
[C---:B------:R-:W-:Y:S02]  /*05d0*/  IMAD.IADD R0, R8.reuse, 0x1, -R11 ;  /* 0x0000000108007824 */ /* 0x040fe400078e0a0b */
[----:B------:R-:W-:Y:S01]  /*05e0*/  IMAD.SHL.U32 R11, R8, 0x4, RZ ;  /* 0x00000004080b7824 */ /* 0x000fe200078e00ff */
[----:B------:R-:W-:Y:S01]  /*05f0*/  LOP3.LUT R9, R9, 0xfffffffc, RZ, 0xc0, !PT ;  /* 0xfffffffc09097812 */ /* 0x000fe200078ec0ff */
[----:B---3--:R-:W-:Y:S01]  /*0600*/  IMAD.MOV R21, RZ, RZ, -R12 ;  /* 0x000000ffff157224 */ /* 0x008fe200078e0a0c */
[----:B------:R-:W-:Y:S01]  /*0610*/  ISETP.NE.AND P4, PT, R0, R3, PT ;  /* 0x000000030000720c */ /* 0x000fe20003f85270 */
[----:B-1----:R-:W-:Y:S01]  /*0620*/  @!UP0 ULEA UR6, UR7, UR6, 0x18 ;  /* 0x0000000607068291 */ /* 0x002fe2000f8ec03f */
[----:B------:R-:W-:Y:S01]  /*0630*/  LOP3.LUT R152, R8, 0xc, R11, 0x78, !PT ;  /* 0x0000000c08987812 */ /* 0x000fe200078e780b */
[----:B------:R-:W-:Y:S01]  /*0640*/  IMAD.IADD R0, R2, 0x1, -R9 ;  /* 0x0000000102007824 */ /* 0x000fe200078e0a09 */
[----:B------:R-:W-:Y:S01]  /*0650*/  VOTEU.ALL UP0, P0 ;  /* 0x00000000003f7886 */ /* 0x000fe20000000000 */
[----:B------:R-:W-:Y:S01]  /*0660*/  LOP3.LUT P0, RZ, R6, 0x7, RZ, 0xc0, !PT ;  /* 0x0000000706ff7812 */ /* 0x000fe2000780c0ff */
[----:B------:R-:W-:-:S02]  /*0670*/  VIADD R6, R5, 0xffffffff ;  /* 0xffffffff05067836 */ /* 0x000fc40000000000 */
[----:B------:R-:W-:Y:S01]  /*0680*/  ISETP.NE.AND P1, PT, R0, 0x3, PT ;  /* 0x000000030000780c */ /* 0x000fe20003f25270 */
[----:B-----5:R-:W-:Y:S01]  /*0690*/  IMAD R9, R7, R21, R4 ;  /* 0x0000001507097224 */ /* 0x020fe200078e0204 */
[----:B------:R-:W-:Y:S02]  /*06a0*/  ISETP.LT.U32.AND P0, PT, R152, 0x4, !P0 ;  /* 0x000000049800780c */ /* 0x000fe40004701070 */
[----:B------:R-:W-:Y:S01]  /*06b0*/  ISETP.EQ.OR P1, PT, R0, RZ, !P1 ;  /* 0x000000ff0000720c */ /* 0x000fe20004f22670 */
[----:B------:R-:W0:Y:S02]  /*06c0*/  FENCE.VIEW.ASYNC.S ;  /* 0x00000000000073c6 */ /* 0x000e240000000000 */
[----:B0-----:R0:W1:Y:S01]  /*06d0*/  @!UP0 SYNCS.EXCH.64 URZ, [UR6+0x40], UR4 ;  /* 0x00004004063f85b2 */ /* 0x0010620008000100 */
[----:B------:R-:W-:Y:S02]  /*06e0*/  @P4 LEA.HI R2, R152, R152, RZ, 0x1 ;  /* 0x0000009898024211 */ /* 0x000fe400078f08ff */
[----:B------:R-:W-:-:S02]  /*06f0*/  ISETP.EQ.AND P1, PT, R5, RZ, P1 ;  /* 0x000000ff0500720c */ /* 0x000fc40000f22270 */
[----:B------:R-:W-:Y:S02]  /*0700*/  @P4 SHF.R.S32.HI R2, RZ, 0x1, R2 ;  /* 0x00000001ff024819 */ /* 0x000fe40000011402 */
[----:B------:R-:W-:Y:S02]  /*0710*/  ISETP.GE.U32.AND P6, PT, R6, 0x2, PT ;  /* 0x000000020600780c */ /* 0x000fe40003fc6070 */
[----:B------:R-:W-:Y:S02]  /*0720*/  @P4 ISETP.NE.AND P5, PT, R2, R9, PT ;  /* 0x000000090200420c */ /* 0x000fe40003fa5270 */
[----:B------:R-:W-:Y:S02]  /*0730*/  SEL R9, RZ, 0x1, !P0 ;  /* 0x00000001ff097807 */ /* 0x000fe40004000000 */
[----:B------:R-:W-:Y:S02]  /*0740*/  @P4 SEL R22, RZ, 0x1, P5 ;  /* 0x00000001ff164807 */ /* 0x000fe40002800000 */
[----:B------:R-:W-:Y:S01]  /*0750*/  SEL R19, RZ, 0x1, !P1 ;  /* 0x00000001ff137807 */ /* 0x000fe20004800000 */
[----:B------:R0:W2:Y:S01]  /*0760*/  @!UP1 SYNCS.EXCH.64 URZ, [UR6+0x48], UR4 ;  /* 0x00004804063f95b2 */ /* 0x0000a20008000100 */
[----:B------:R-:W-:Y:S01]  /*0770*/  LOP3.LUT R22, R22, R9, RZ, 0xc0, !PT ;  /* 0x0000000916167212 */ /* 0x000fe200078ec0ff */
[----:B------:R-:W-:Y:S01]  /*0780*/  NOP ;  /* 0x0000000000007918 */ /* 0x000fe20000000000 */
[----:B------:R-:W-:Y:S01]  /*0790*/  SEL R19, R19, 0x2, P6 ;  /* 0x0000000213137807 */ /* 0x000fe20003000000 */
[----:B------:R-:W-:Y:S06]  /*07a0*/  @!P2 BRA `(.L_x_3) ;  /* 0x000000000008a947 */ /* 0x000fec0003800000 */
[----:B-12-4-:R-:W-:Y:S01]  /*07b0*/  UCGABAR_ARV ;  /* 0x00000000000079c7 */ /* 0x016fe20008000000 */
[----:B------:R-:W-:Y:S05]  /*07c0*/  BRA `(.L_x_4) ;  /* 0x0000000000047947 */ /* 0x000fea0003800000 */
.L_x_3:
[----:B-12-4-:R-:W-:Y:S01]  /*07d0*/  NOP ;  /* 0x0000000000007918 */ /* 0x016fe20000000000 */
.L_x_4:
[----:B------:R-:W1:Y:S01]  /*07e0*/  LDC R2, c[0x0][0x65c] ;  /* 0x00019700ff027b82 */ /* 0x000e620000000800 */
[----:B------:R-:W-:Y:S02]  /*07f0*/  IMAD.U32 R8, RZ, RZ, UR8 ;  /* 0x00000008ff087e24 */ /* 0x000fe4000f8e00ff */
[----:B------:R-:W-:Y:S01]  /*0800*/  IMAD.MOV.U32 R9, RZ, RZ, RZ ;  /* 0x000000ffff097224 */ /* 0x000fe200078e00ff */
[----:B-1----:R-:W-:-:S04]  /*0810*/  ISETP.NE.AND P1, PT, R2, 0x1, PT ;  /* 0x000000010200780c */ /* 0x002fc80003f25270 */
[----:B------:R-:W-:-:S09]  /*0820*/  P2R R5, PR, RZ, 0x2 ;  /* 0x00000002ff057803 */ /* 0x000fd20000000000 */
[----:B------:R-:W1:Y:S01]  /*0830*/  @P1 LDC R17, c[0x0][0x10] ;  /* 0x00000400ff111b82 */ /* 0x000e620000000800 */
[----:B------:R-:W-:Y:S02]  /*0840*/  @P1 IMAD.MOV.U32 R5, RZ, RZ, RZ ;  /* 0x000000ffff051224 */ /* 0x000fe400078e00ff */
[----:B------:R-:W-:-:S05]  /*0850*/  @P1 IMAD.MOV.U32 R13, RZ, RZ, RZ ;  /* 0x000000ffff0d1224 */ /* 0x000fca00078e00ff */
[----:B------:R-:W2:Y:S01]  /*0860*/  @!P1 LDC R11, c[0x0][0xc] ;  /* 0x00000300ff0b9b82 */ /* 0x000ea20000000800 */
[----:B-1----:R-:W-:-:S04]  /*0870*/  @P1 IMAD.WIDE.U32 R16, R17, UR8, R4 ;  /* 0x0000000811101c25 */ /* 0x002fc8000f8e0004 */
[----:B------:R-:W-:Y:S02]  /*0880*/  @P1 IMAD.IADD R17, R17, 0x1, R13 ;  /* 0x0000000111111824 */ /* 0x000fe400078e020d */
[----:B--2---:R-:W-:-:S04]  /*0890*/  @!P1 IMAD.WIDE.U32 R8, R4, R11, R8 ;  /* 0x0000000b04089225 */ /* 0x004fc800078e0008 */
[----:B------:R-:W-:Y:S02]  /*08a0*/  @!P1 IMAD.MOV.U32 R16, RZ, RZ, R8 ;  /* 0x000000ffff109224 */ /* 0x000fe400078e0008 */
[----:B------:R-:W-:Y:S01]  /*08b0*/  @!P1 IMAD.MOV.U32 R17, RZ, RZ, R9 ;  /* 0x000000ffff119224 */ /* 0x000fe200078e0009 */
[----:B------:R-:W-:Y:S06]  /*08c0*/  @!P2 BRA `(.L_x_5) ;  /* 0x00000000000ca947 */ /* 0x000fec0003800000 */
[----:B------:R-:W-:Y:S01]  /*08d0*/  UCGABAR_WAIT ;  /* 0x0000000000007dc7 */ /* 0x000fe20008000000 */
[----:B------:R-:W-:Y:S01]  /*08e0*/  CCTL.IVALL ;  /* 0x00000000ff00798f */ /* 0x000fe20002000000 */
[----:B------:R-:W-:Y:S05]  /*08f0*/  BRA `(.L_x_6) ;  /* 0x0000000000047947 */ /* 0x000fea0003800000 */
.L_x_5:
[----:B------:R-:W-:Y:S06]  /*0900*/  BAR.SYNC.DEFER_BLOCKING 0x0 ;  /* 0x0000000000007b1d */ /* 0x000fec0000010000 */
.L_x_6:
[----:B------:R-:W-:Y:S05]  /*0910*/  @!P3 BRA `(.L_x_7) ;  /* 0x00000098006cb947 */ /* 0x000fea0003800000 */
[----:B------:R-:W-:-:S13]  /*0920*/  ISETP.GT.U32.AND P0, PT, R6, 0x1, PT ;  /* 0x000000010600780c */ /* 0x000fda0003f04070 */
[----:B0-----:R-:W-:Y:S05]  /*0930*/  @P0 EXIT ;  /* 0x000000000000094d */ /* 0x001fea0003800000 */
[----:B------:R-:W-:Y:S01]  /*0940*/  ULDC.64 UR4, c[0x0][0x650] ;  /* 0x0001940000047ab9 */ /* 0x000fe20000000a00 */
[----:B------:R-:W-:Y:S01]  /*0950*/  PRMT R0, RZ, 0x7610, R0 ;  /* 0x00007610ff007816 */ /* 0x000fe20000000000 */
[----:B------:R-:W-:Y:S01]  /*0960*/  IMAD.MOV.U32 R154, RZ, RZ, -0x1 ;  /* 0xffffffffff9a7424 */ /* 0x000fe200078e00ff */
[----:B------:R-:W-:Y:S01]  /*0970*/  ISETP.GE.U32.AND P0, PT, R16, UR4, PT ;  /* 0x0000000410007c0c */ /* 0x000fe2000bf06070 */
[----:B------:R-:W-:Y:S02]  /*0980*/  IMAD.MOV.U32 R153, RZ, RZ, -0x1 ;  /* 0xffffffffff997424 */ /* 0x000fe400078e00ff */
[----:B------:R-:W-:Y:S01]  /*0990*/  IMAD.MOV.U32 R23, RZ, RZ, -0x1 ;  /* 0xffffffffff177424 */ /* 0x000fe200078e00ff */
[----:B------:R-:W-:-:S13]  /*09a0*/  ISETP.GE.U32.AND.EX P0, PT, R17, UR5, PT, P0 ;  /* 0x0000000511007c0c */ /* 0x000fda000bf06100 */
[----:B------:R-:W-:Y:S05]  /*09b0*/  @P0 BRA `(.L_x_8) ;  /* 0x00000004002c0947 */ /* 0x000fea0003800000 */
[----:B------:R-:W0:Y:S01]  /*09c0*/  LDC.64 R24, c[0x0][0x628] ;  /* 0x00018a00ff187b82 */ /* 0x000e220000000a00 */
[----:B------:R-:W-:Y:S02]  /*09d0*/  IMAD.MOV.U32 R8, RZ, RZ, R16 ;  /* 0x000000ffff087224 */ /* 0x000fe400078e0010 */
[----:B------:R-:W-:-:S05]  /*09e0*/  IMAD.MOV.U32 R9, RZ, RZ, R17 ;  /* 0x000000ffff097224 */ /* 0x000fca00078e0011 */
[----:B------:R-:W1:Y:S08]  /*09f0*/  LDC R0, c[0x0][0x630] ;  /* 0x00018c00ff007b82 */ /* 0x000e700000000800 */
[----:B------:R-:W2:Y:S01]  /*0a00*/  LDC.64 R26, c[0x0][0x620] ;  /* 0x00018800ff1a7b82 */ /* 0x000ea20000000a00 */
[----:B0-----:R-:W-:-:S04]  /*0a10*/  ISETP.NE.U32.AND P0, PT, R24, RZ, PT ;  /* 0x000000ff1800720c */ /* 0x001fc80003f05070 */
[----:B------:R-:W-:-:S13]  /*0a20*/  ISETP.NE.AND.EX P0, PT, R25, RZ, PT, P0 ;  /* 0x000000ff1900720c */ /* 0x000fda0003f05300 */
[----:B-12---:R-:W-:Y:S05]  /*0a30*/  @!P0 BRA `(.L_x_9) ;  /* 0x0000000000288947 */ /* 0x006fea0003800000 */
[----:B------:R-:W0:Y:S02]  /*0a40*/  LDC R13, c[0x0][0x634] ;  /* 0x00018d00ff0d7b82 */ /* 0x000e240000000800 */
[----:B0-----:R-:W-:-:S05]  /*0a50*/  IADD3 R13, P0, R16, R13, RZ ;  /* 0x0000000d100d7210 */ /* 0x001fca0007f1e0ff */
[----:B------:R-:W-:-:S04]  /*0a60*/  IMAD.X R15, RZ, RZ, R17, P0 ;  /* 0x000000ffff0f7224 */ /* 0x000fc800000e0611 */
[----:B------:R-:W-:-:S04]  /*0a70*/  IMAD.WIDE.U32 R8, R15, R24, RZ ;  /* 0x000000180f087225 */ /* 0x000fc800078e00ff */
[----:B------:R-:W-:-:S04]  /*0a80*/  IMAD.WIDE.U32 R10, P0, R13, R25, R8 ;  /* 0x000000190d0a7225 */ /* 0x000fc80007800008 */
[----:B------:R-:W-:-:S04]  /*0a90*/  IMAD.WIDE.U32 R8, R13, R24, RZ ;  /* 0x000000180d087225 */ /* 0x000fc800078e00ff */
[----:B------:R-:W-:Y:S01]  /*0aa0*/  IMAD.X R13, RZ, RZ, RZ, P0 ;  /* 0x000000ffff0d7224 */ /* 0x000fe200000e06ff */
[----:B------:R-:W-:Y:S01]  /*0ab0*/  IADD3 RZ, P0, R9, R10, RZ ;  /* 0x0000000a09ff7210 */ /* 0x000fe20007f1e0ff */
[----:B------:R-:W-:-:S04]  /*0ac0*/  IMAD.MOV.U32 R12, RZ, RZ, R11 ;  /* 0x000000ffff0c7224 */ /* 0x000fc800078e000b */
[----:B------:R-:W-:-:S08]  /*0ad0*/  IMAD.WIDE.U32.X R8, R15, R25, R12, P0 ;  /* 0x000000190f087225 */ /* 0x000fd000000e040c */
.L_x_9:
[----:B------:R-:W0:Y:S01]  /*0ae0*/  LDC.64 R24, c[0x0][0x640] ;  /* 0x00019000ff187b82 */ /* 0x000e220000000a00 */
[-CC-:B------:R-:W-:Y:S01]  /*0af0*/  SHF.R.U64 R28, R8, R0.reuse, R9.reuse ;  /* 0x00000000081c7219 */ /* 0x180fe20000001209 */
[----:B------:R-:W-:Y:S01]  /*0b00*/  IMAD R30, R7, R21, R4 ;  /* 0x00000015071e7224 */ /* 0x000fe200078e0204 */
[----:B------:R-:W-:Y:S01]  /*0b10*/  SHF.R.U32.HI R0, RZ, R0, R9 ;  /* 0x00000000ff007219 */ /* 0x000fe20000011609 */
[----:B------:R-:W-:Y:S01]  /*0b20*/  IMAD.MOV.U32 R21, RZ, RZ, 0x1 ;  /* 0x00000001ff157424 */ /* 0x000fe200078e00ff */
[----:B------:R-:W-:-:S03]  /*0b30*/  IADD3 R5, P0, RZ, -R28, RZ ;  /* 0x8000001cff057210 */ /* 0x000fc60007f1e0ff */
[----:B------:R-:W1:Y:S02]  /*0b40*/  LDC R6, c[0x0][0x618] ;  /* 0x00018600ff067b82 */ /* 0x000e640000000800 */
[----:B------:R-:W-:-:S04]  /*0b50*/  IMAD.X R9, RZ, RZ, ~R0, P0 ;  /* 0x000000ffff097224 */ /* 0x000fc800000e0e00 */
[-C--:B------:R-:W-:Y:S02]  /*0b60*/  IMAD R0, R9, R26.reuse, RZ ;  /* 0x0000001a09007224 */ /* 0x080fe400078e02ff */
[----:B------:R-:W2:Y:S01]  /*0b70*/  LDC R11, c[0x0][0x608] ;  /* 0x00018200ff0b7b82 */ /* 0x000ea20000000800 */
[----:B------:R-:W-:-:S04]  /*0b80*/  IMAD.WIDE.U32 R8, R5, R26, R16 ;  /* 0x0000001a05087225 */ /* 0x000fc800078e0010 */
[----:B------:R-:W-:-:S03]  /*0b90*/  IMAD R5, R5, R27, R0 ;  /* 0x0000001b05057224 */ /* 0x000fc600078e0200 */
[----:B------:R-:W3:Y:S01]  /*0ba0*/  LDC R12, c[0x0][0x658] ;  /* 0x00019600ff0c7b82 */ /* 0x000ee20000000800 */
[----:B0-----:R-:W-:Y:S01]  /*0bb0*/  ISETP.NE.U32.AND P0, PT, R24, RZ, PT ;  /* 0x000000ff1800720c */ /* 0x001fe20003f05070 */
[----:B------:R-:W-:Y:S02]  /*0bc0*/  IMAD.IADD R5, R9, 0x1, R5 ;  /* 0x0000000109057824 */ /* 0x000fe400078e0205 */
[----:B------:R-:W-:Y:S01]  /*0bd0*/  IMAD.MOV.U32 R9, RZ, RZ, -0x1 ;  /* 0xffffffffff097424 */ /* 0x000fe200078e00ff */
[----:B------:R-:W-:-:S03]  /*0be0*/  ISETP.NE.AND.EX P0, PT, R25, RZ, PT, P0 ;  /* 0x000000ff1900720c */ /* 0x000fc60003f05300 */
[----:B------:R-:W0:Y:S01]  /*0bf0*/  LDC R15, c[0x0][0x600] ;  /* 0x00018000ff0f7b82 */ /* 0x000e220000000800 */
[-CC-:B-1----:R-:W-:Y:S02]  /*0c00*/  SHF.R.U64 R13, R8, R6.reuse, R5.reuse ;  /* 0x00000006080d7219 */ /* 0x182fe40000001205 */
[----:B------:R-:W-:-:S05]  /*0c10*/  SHF.R.U32.HI R0, RZ, R6, R5 ;  /* 0x00000006ff007219 */ /* 0x000fca0000011605 */
[----:B------:R-:W1:Y:S01]  /*0c20*/  LDC R14, c[0x0][0x648] ;  /* 0x00019200ff0e7b82 */ /* 0x000e620000000800 */
[-CC-:B--2---:R-:W-:Y:S02]  /*0c30*/  SHF.R.U64 R27, R13, R11.reuse, R0.reuse ;  /* 0x0000000b0d1b7219 */ /* 0x184fe40000001200 */
[----:B------:R-:W-:-:S05]  /*0c40*/  SHF.R.U32.HI R5, RZ, R11, R0 ;  /* 0x0000000bff057219 */ /* 0x000fca0000011600 */
[----:B------:R-:W2:Y:S01]  /*0c50*/  LDC R20, c[0x0][0x638] ;  /* 0x00018e00ff147b82 */ /* 0x000ea20000000800 */
[-CC-:B---3--:R-:W-:Y:S02]  /*0c60*/  SHF.R.U64 R26, R27, R12.reuse, R5.reuse ;  /* 0x0000000c1b1a7219 */ /* 0x188fe40000001205 */
[-C--:B------:R-:W-:Y:S02]  /*0c70*/  SHF.L.U32 R0, R9, R12.reuse, RZ ;  /* 0x0000000c09007219 */ /* 0x080fe400000006ff */
[----:B------:R-:W-:Y:S01]  /*0c80*/  SHF.R.U32.HI R5, RZ, R12, R5 ;  /* 0x0000000cff057219 */ /* 0x000fe20000011605 */
[----:B------:R-:W-:Y:S01]  /*0c90*/  IMAD.MOV.U32 R4, RZ, RZ, R26 ;  /* 0x000000ffff047224 */ /* 0x000fe200078e001a */
[----:B------:R-:W-:Y:S01]  /*0ca0*/  LOP3.LUT R10, RZ, R0, RZ, 0x33, !PT ;  /* 0x00000000ff0a7212 */ /* 0x000fe200078e33ff */
[----:B------:R-:W3:Y:S01]  /*0cb0*/  LDC R23, c[0x0][0x610] ;  /* 0x00018400ff177b82 */ /* 0x000ee20000000800 */
[----:B------:R-:W-:Y:S05]  /*0cc0*/  @!P0 BRA `(.L_x_10) ;  /* 0x0000000000288947 */ /* 0x000fea0003800000 */
[----:B------:R-:W4:Y:S02]  /*0cd0*/  LDC R9, c[0x0][0x64c] ;  /* 0x00019300ff097b82 */ /* 0x000f240000000800 */
[----:B----4-:R-:W-:-:S05]  /*0ce0*/  IADD3 R9, P0, R26, R9, RZ ;  /* 0x000000091a097210 */ /* 0x010fca0007f1e0ff */
        /* <DEDUP_REMOVED lines=8> */
.L_x_10:
[----:B-1----:R-:W-:Y:S01]  /*0d70*/  SHF.R.U64 R4, R4, R14, R5 ;  /* 0x0000000e04047219 */ /* 0x002fe20000001205 */
[----:B0-----:R-:W-:Y:S01]  /*0d80*/  VIADD R6, R15, 0xffffffff ;  /* 0xffffffff0f067836 */ /* 0x001fe20000000000 */
[----:B------:R-:W-:Y:S02]  /*0d90*/  SHF.L.U32 R0, R21, R12, RZ ;  /* 0x0000000c15007219 */ /* 0x000fe400000006ff */
[----:B------:R-:W-:Y:S01]  /*0da0*/  LOP3.LUT R5, R27, R10, RZ, 0xc0, !PT ;  /* 0x0000000a1b057212 */ /* 0x000fe200078ec0ff */
[----:B------:R-:W-:Y:S01]  /*0db0*/  IMAD.MOV R7, RZ, RZ, -R4 ;  /* 0x000000ffff077224 */ /* 0x000fe200078e0a04 */
[----:B------:R-:W-:Y:S02]  /*0dc0*/  SEL R3, R3, R30, !P1 ;  /* 0x0000001e03037207 */ /* 0x000fe40004800000 */
[----:B------:R-:W-:Y:S01]  /*0dd0*/  LOP3.LUT R6, R13, R6, RZ, 0xc0, !PT ;  /* 0x000000060d067212 */ /* 0x000fe200078ec0ff */
[----:B------:R-:W-:Y:S02]  /*0de0*/  IMAD R4, R0, R4, R5 ;  /* 0x0000000400047224 */ /* 0x000fe400078e0205 */
[----:B--2---:R-:W-:-:S02]  /*0df0*/  IMAD R0, R7, R20, R26 ;  /* 0x0000001407007224 */ /* 0x004fc400078e021a */
[----:B---3--:R-:W-:Y:S02]  /*0e00*/  IMAD R3, R4, R23, R3 ;  /* 0x0000001704037224 */ /* 0x008fe400078e0203 */
[----:B------:R-:W-:Y:S02]  /*0e10*/  IMAD R154, R0, R15, R6 ;  /* 0x0000000f009a7224 */ /* 0x000fe400078e0206 */
[----:B------:R-:W-:Y:S02]  /*0e20*/  IMAD.MOV.U32 R4, RZ, RZ, 0x1 ;  /* 0x00000001ff047424 */ /* 0x000fe400078e00ff */
[----:B------:R-:W-:Y:S01]  /*0e30*/  IMAD.MOV.U32 R23, RZ, RZ, R28 ;  /* 0x000000ffff177224 */ /* 0x000fe200078e001c */
[----:B------:R-:W-:Y:S02]  /*0e40*/  SEL R153, R154, R3, !P1 ;  /* 0x000000039a997207 */ /* 0x000fe40004800000 */
[----:B------:R-:W-:Y:S02]  /*0e50*/  PRMT R0, R4, 0x7610, R0 ;  /* 0x0000761004007816 */ /* 0x000fe40000000000 */
[----:B------:R-:W-:-:S07]  /*0e60*/  SEL R154, R3, R154, !P1 ;  /* 0x0000009a039a7207 */ /* 0x000fce0004800000 */
.L_x_8:
[----:B------:R-:W-:-:S08]  /*0e70*/  NOP ;  /* 0x0000000000007918 */ /* 0x000fd00000000000 */
[----:B------:R-:W0:Y:S02]  /*0e80*/  USETMAXREG.TRY_ALLOC.CTAPOOL UP0, 0xe8 ;  /* 0x000000e8000079c8 */ /* 0x000e240008000600 */
[----:B0-----:R-:W-:-:S13]  /*0e90*/  PLOP3.LUT P0, PT, PT, PT, UP0, 0x80, 0x0 ;  /* 0x000000000000781c */ /* 0x001fda0003f0f008 */
[----:B------:R-:W-:Y:S05]  /*0ea0*/  @!P0 BRA `(.L_x_8) ;  /* 0xfffffffc00f08947 */ /* 0x000fea000383ffff */
[----:B------:R-:W-:Y:S01]  /*0eb0*/  ULDC.64 UR4, c[0x0][0x598] ;  /* 0x0001660000047ab9 */ /* 0x000fe20000000a00 */
[----:B------:R-:W-:Y:S01]  /*0ec0*/  ULDC.64 UR36, c[0x0][0x208] ;  /* 0x0000820000247ab9 */ /* 0x000fe20000000a00 */
[----:B------:R-:W-:-:S04]  /*0ed0*/  ISETP.NE.U32.AND P0, PT, RZ, UR4, PT ;  /* 0x00000004ff007c0c */ /* 0x000fc8000bf05070 */
[----:B------:R-:W-:-:S13]  /*0ee0*/  ISETP.NE.AND.EX P0, PT, RZ, UR5, PT, P0 ;  /* 0x00000005ff007c0c */ /* 0x000fda000bf05300 */
[----:B------:R-:W-:Y:S05]  /*0ef0*/  @!P0 BRA `(.L_x_11) ;  /* 0x00000000001c8947 */ /* 0x000fea0003800000 */
[----:B------:R-:W0:Y:S02]  /*0f00*/  LDC.64 R4, c[0x0][0x598] ;  /* 0x00016600ff047b82 */ /* 0x000e240000000a00 */
[----:B0-----:R-:W2:Y:S02]  /*0f10*/  LDG.E.64 R4, desc[UR36][R4.64] ;  /* 0x0000002404047981 */ /* 0x001ea4000c1e1b00 */
[----:B--2---:R-:W-:-:S04]  /*0f20*/  ISETP.NE.U32.AND P0, PT, R4, RZ, PT ;  /* 0x000000ff0400720c */ /* 0x004fc80003f05070 */
[----:B------:R-:W-:-:S13]  /*0f30*/  ISETP.NE.AND.EX P0, PT, R5, RZ, PT, P0 ;  /* 0x000000ff0500720c */ /* 0x000fda0003f05300 */
[----:B------:R-:W-:Y:S05]  /*0f40*/  @!P0 BRA `(.L_x_11) ;  /* 0x0000000000088947 */ /* 0x000fea0003800000 */
[----:B------:R0:W5:Y:S01]  /*0f50*/  LD.E R155, desc[UR36][R4.64] ;  /* 0x00000024049b7980 */ /* 0x000162000c101900 */
[----:B------:R-:W-:Y:S05]  /*0f60*/  BRA `(.L_x_12) ;  /* 0x0000000000247947 */ /* 0x000fea0003800000 */
.L_x_11:
[----:B------:R-:W-:Y:S02]  /*0f70*/  ULDC.64 UR4, c[0x0][0x588] ;  /* 0x0001620000047ab9 */ /* 0x000fe40000000a00 */
[----:B------:R-:W-:-:S04]  /*0f80*/  ISETP.NE.U32.AND P0, PT, RZ, UR4, PT ;  /* 0x00000004ff007c0c */ /* 0x000fc8000bf05070 */
[----:B------:R-:W-:-:S13]  /*0f90*/  ISETP.NE.AND.EX P0, PT, RZ, UR5, PT, P0 ;  /* 0x00000005ff007c0c */ /* 0x000fda000bf05300 */
[----:B------:R-:W-:Y:S05]  /*0fa0*/  @!P0 BRA `(.L_x_13) ;  /* 0x00000000000c8947 */ /* 0x000fea0003800000 */
[----:B------:R-:W0:Y:S02]  /*0fb0*/  LDC.64 R4, c[0x0][0x588] ;  /* 0x00016200ff047b82 */ /* 0x000e240000000a00 */
[----:B0-----:R1:W5:Y:S01]  /*0fc0*/  LDG.E R155, desc[UR36][R4.64] ;  /* 0x00000024049b7981 */ /* 0x001362000c1e1900 */
[----:B------:R-:W-:Y:S05]  /*0fd0*/  BRA `(.L_x_12) ;  /* 0x0000000000087947 */ /* 0x000fea0003800000 */
.L_x_13:
[----:B------:R-:W-:Y:S02]  /*0fe0*/  ULDC UR4, c[0x0][0x580] ;  /* 0x0001600000047ab9 */ /* 0x000fe40000000800 */
[----:B------:R-:W-:-:S07]  /*0ff0*/  IMAD.U32 R155, RZ, RZ, UR4 ;  /* 0x00000004ff9b7e24 */ /* 0x000fce000f8e00ff */
.L_x_12:
[----:B------:R-:W-:Y:S02]  /*1000*/  ULDC.64 UR4, c[0x0][0x5a0] ;  /* 0x0001680000047ab9 */ /* 0x000fe40000000a00 */
[----:B------:R-:W-:-:S04]  /*1010*/  ISETP.NE.U32.AND P0, PT, RZ, UR4, PT ;  /* 0x00000004ff007c0c */ /* 0x000fc8000bf05070 */
[----:B------:R-:W-:-:S13]  /*1020*/  ISETP.NE.AND.EX P0, PT, RZ, UR5, PT, P0 ;  /* 0x00000005ff007c0c */ /* 0x000fda000bf05300 */
[----:B------:R-:W-:Y:S05]  /*1030*/  @!P0 BRA `(.L_x_14) ;  /* 0x00000000001c8947 */ /* 0x000fea0003800000 */
[----:B01----:R-:W0:Y:S02]  /*1040*/  LDC.64 R4, c[0x0][0x5a0] ;  /* 0x00016800ff047b82 */ /* 0x003e240000000a00 */
[----:B0-----:R-:W2:Y:S02]  /*1050*/  LDG.E.64 R4, desc[UR36][R4.64] ;  /* 0x0000002404047981 */ /* 0x001ea4000c1e1b00 */
[----:B--2---:R-:W-:-:S04]  /*1060*/  ISETP.NE.U32.AND P0, PT, R4, RZ, PT ;  /* 0x000000ff0400720c */ /* 0x004fc80003f05070 */
[----:B------:R-:W-:-:S13]  /*1070*/  ISETP.NE.AND.EX P0, PT, R5, RZ, PT, P0 ;  /* 0x000000ff0500720c */ /* 0x000fda0003f05300 */
[----:B------:R-:W-:Y:S05]  /*1080*/  @!P0 BRA `(.L_x_14) ;  /* 0x0000000000088947 */ /* 0x000fea0003800000 */
[----:B------:R0:W5:Y:S01]  /*1090*/  LD.E R156, desc[UR36][R4.64] ;  /* 0x00000024049c7980 */ /* 0x000162000c101900 */
[----:B------:R-:W-:Y:S05]  /*10a0*/  BRA `(.L_x_15) ;  /* 0x0000000000247947 */ /* 0x000fea0003800000 */
.L_x_14:
[----:B------:R-:W-:Y:S02]  /*10b0*/  ULDC.64 UR4, c[0x0][0x590] ;  /* 0x0001640000047ab9 */ /* 0x000fe40000000a00 */
[----:B------:R-:W-:-:S04]  /*10c0*/  ISETP.NE.U32.AND P0, PT, RZ, UR4, PT ;  /* 0x00000004ff007c0c */ /* 0x000fc8000bf05070 */
[----:B------:R-:W-:-:S13]  /*10d0*/  ISETP.NE.AND.EX P0, PT, RZ, UR5, PT, P0 ;  /* 0x00000005ff007c0c */ /* 0x000fda000bf05300 */
[----:B------:R-:W-:Y:S05]  /*10e0*/  @!P0 BRA `(.L_x_16) ;  /* 0x00000000000c8947 */ /* 0x000fea0003800000 */
[----:B------:R-:W2:Y:S02]  /*10f0*/  LDC.64 R156, c[0x0][0x590] ;  /* 0x00016400ff9c7b82 */ /* 0x000ea40000000a00 */
[----:B--2---:R2:W5:Y:S01]  /*1100*/  LDG.E R156, desc[UR36][R156.64] ;  /* 0x000000249c9c7981 */ /* 0x004562000c1e1900 */
[----:B------:R-:W-:Y:S05]  /*1110*/  BRA `(.L_x_15) ;  /* 0x0000000000087947 */ /* 0x000fea0003800000 */
.L_x_16:
[----:B------:R-:W-:Y:S02]  /*1120*/  ULDC UR4, c[0x0][0x584] ;  /* 0x0001610000047ab9 */ /* 0x000fe40000000800 */
[----:B------:R-:W-:-:S07]  /*1130*/  IMAD.U32 R156, RZ, RZ, UR4 ;  /* 0x00000004ff9c7e24 */ /* 0x000fce000f8e00ff */
.L_x_15:
[----:B------:R-:W-:-:S13]  /*1140*/  LOP3.LUT P0, RZ, R0, 0xff, RZ, 0xc0, !PT ;  /* 0x000000ff00ff7812 */ /* 0x000fda000780c0ff */
[----:B------:R-:W-:Y:S05]  /*1150*/  @!P0 EXIT ;  /* 0x000000000000894d */ /* 0x000fea0003800000 */
[----:B------:R-:W-:Y:S01]  /*1160*/  ULDC UR4, c[0x0][0x28c] ;  /* 0x0000a30000047ab9 */ /* 0x000fe20000000800 */
[----:B--2---:R-:W-:Y:S01]  /*1170*/  LOP3.LUT R157, R19, 0x1, RZ, 0xfc, !PT ;  /* 0x00000001139d7812 */ /* 0x004fe200078efcff */
[----:B------:R-:W-:Y:S01]  /*1180*/  UIADD3 UR4, UR4, 0x1f, URZ ;  /* 0x0000001f04047890 */ /* 0x000fe2000fffe03f */
[----:B------:R-:W-:Y:S01]  /*1190*/  UMOV UR38, URZ ;  /* 0x0000003f00267c82 */ /* 0x000fe20008000000 */
[----:B------:R-:W-:Y:S02]  /*11a0*/  UMOV UR39, URZ ;  /* 0x0000003f00277c82 */ /* 0x000fe40008000000 */
[----:B------:R-:W-:-:S04]  /*11b0*/  USHF.R.S32.HI UR5, URZ, 0x1f, UR4 ;  /* 0x0000001f3f057899 */ /* 0x000fc80008011404 */
[----:B------:R-:W-:-:S04]  /*11c0*/  ULEA.HI UR5, UR5, UR4, URZ, 0x5 ;  /* 0x0000000405057291 */ /* 0x000fc8000f8f283f */
[----:B------:R-:W-:-:S12]  /*11d0*/  USHF.R.S32.HI UR40, URZ, 0x5, UR5 ;  /* 0x000000053f287899 */ /* 0x000fd80008011405 */
.L_x_292:
[----:B------:R-:W-:Y:S01]  /*11e0*/  LOP3.LUT R0, R18, 0x80, RZ, 0xc0, !PT ;  /* 0x0000008012007812 */ /* 0x000fe200078ec0ff */
[----:B--2---:R-:W2:Y:S01]  /*11f0*/  S2UR UR7, SR_CgaCtaId ;  /* 0x00000000000779c3 */ /* 0x004ea20000008800 */
[----:B------:R-:W-:Y:S02]  /*1200*/  UMOV UR6, 0x400 ;  /* 0x0000040000067882 */ /* 0x000fe40000000000 */
[----:B------:R-:W-:-:S06]  /*1210*/  SHF.R.U32.HI R0, RZ, 0x7, R0 ;  /* 0x00000007ff007819 */ /* 0x000fcc0000011600 */
[----:B---3--:R-:W3:Y:S01]  /*1220*/  SHFL.IDX PT, R0, R0, RZ, 0x1f ;  /* 0x00001fff00007589 */ /* 0x008ee200000e0000 */
[----:B--2---:R-:W-:Y:S01]  /*1230*/  ULEA UR6, UR7, UR6, 0x18 ;  /* 0x0000000607067291 */ /* 0x004fe2000f8ec03f */
[----:B---3--:R-:W-:-:S13]  /*1240*/  R2UR UR4, R0 ;  /* 0x00000000000472ca */ /* 0x008fda00000e0000 */
[----:B------:R-:W-:-:S04]  /*1250*/  ULEA.HI UR5, UR4, UR4, URZ, 0x1 ;  /* 0x0000000404057291 */ /* 0x000fc8000f8f083f */
[----:B------:R-:W-:-:S04]  /*1260*/  ULOP3.LUT UR5, UR5, 0x7fffe, URZ, 0xc0, !UPT ;  /* 0x0007fffe05057892 */ /* 0x000fc8000f8ec03f */
[----:B------:R-:W-:-:S03]  /*1270*/  UIADD3 UR5, UR4, -UR5, URZ ;  /* 0x8000000504057290 */ /* 0x000fc6000fffe03f */
[----:B------:R-:W-:Y:S01]  /*1280*/  ULDC UR4, c[0x0][0x28c] ;  /* 0x0000a30000047ab9 */ /* 0x000fe20000000800 */
[----:B------:R-:W-:Y:S01]  /*1290*/  ULEA UR5, UR5, UR6, 0xd ;  /* 0x0000000605057291 */ /* 0x000fe2000f8e683f */
[----:B------:R-:W-:-:S03]  /*12a0*/  ISETP.LT.AND P0, PT, RZ, UR4, PT ;  /* 0x00000004ff007c0c */ /* 0x000fc6000bf01270 */
[----:B------:R-:W-:-:S04]  /*12b0*/  UIADD3 UR5, UR5, 0x100, URZ ;  /* 0x0000010005057890 */ /* 0x000fc8000fffe03f */
[----:B------:R-:W-:-:S04]  /*12c0*/  USHF.R.U32.HI UR5, URZ, 0x4, UR5 ;  /* 0x000000043f057899 */ /* 0x000fc80008011605 */
[----:B------:R-:W-:Y:S02]  /*12d0*/  ULOP3.LUT UR41, UR5, 0x3fff, URZ, 0xc0, !UPT ;  /* 0x00003fff05297892 */ /* 0x000fe4000f8ec03f */
[----:B-1--45:R-:W-:Y:S10]  /*12e0*/  @P0 BRA `(.L_x_17) ;  /* 0x0000000000400947 */ /* 0x032ff40003800000 */
[----:B------:R-:W-:Y:S01]  /*12f0*/  MOV R0, 0x0 ;  /* 0x0000000000007802 */ /* 0x000fe20000000f00 */
[----:B------:R-:W-:Y:S01]  /*1300*/  ULDC.64 UR4, c[0x4][0x68] ;  /* 0x01001a0000047ab9 */ /* 0x000fe20000000a00 */
[----:B------:R-:W-:Y:S01]  /*1310*/  ULDC.64 UR6, c[0x4][0x8] ;  /* 0x0100020000067ab9 */ /* 0x000fe20000000a00 */
[----:B01----:R-:W-:Y:S01]  /*1320*/  IMAD.U32 R4, RZ, RZ, UR4 ;  /* 0x00000004ff047e24 */ /* 0x003fe2000f8e00ff */
[----:B------:R0:W1:Y:S01]  /*1330*/  LDC.64 R14, c[0x4][R0] ;  /* 0x01000000000e7b82 */ /* 0x0000620000000a00 */
[----:B------:R-:W-:Y:S01]  /*1340*/  IMAD.U32 R5, RZ, RZ, UR5 ;  /* 0x00000005ff057e24 */ /* 0x000fe2000f8e00ff */
[----:B------:R-:W-:Y:S01]  /*1350*/  ULDC.64 UR4, c[0x4][0x70] ;  /* 0x01001c0000047ab9 */ /* 0x000fe20000000a00 */
[----:B------:R-:W-:Y:S02]  /*1360*/  IMAD.U32 R10, RZ, RZ, UR6 ;  /* 0x00000006ff0a7e24 */ /* 0x000fe4000f8e00ff */
[----:B------:R-:W-:Y:S02]  /*1370*/  IMAD.U32 R6, RZ, RZ, UR4 ;  /* 0x00000004ff067e24 */ /* 0x000fe4000f8e00ff */
[----:B------:R-:W-:-:S02]  /*1380*/  IMAD.U32 R7, RZ, RZ, UR5 ;  /* 0x00000005ff077e24 */ /* 0x000fc4000f8e00ff */
[----:B------:R-:W-:Y:S02]  /*1390*/  IMAD.U32 R11, RZ, RZ, UR7 ;  /* 0x00000007ff0b7e24 */ /* 0x000fe4000f8e00ff */
[----:B------:R-:W-:Y:S02]  /*13a0*/  IMAD.MOV.U32 R8, RZ, RZ, 0x1e1 ;  /* 0x000001e1ff087424 */ /* 0x000fe400078e00ff */
[----:B------:R-:W-:Y:S02]  /*13b0*/  IMAD.MOV.U32 R12, RZ, RZ, 0x1 ;  /* 0x00000001ff0c7424 */ /* 0x000fe400078e00ff */
[----:B0-----:R-:W-:-:S07]  /*13c0*/  IMAD.MOV.U32 R13, RZ, RZ, RZ ;  /* 0x000000ffff0d7224 */ /* 0x001fce00078e00ff */
[----:B------:R-:W-:-:S07]  /*13d0*/  LEPC R20, `(.L_x_17) ;  /* 0x000000001014794e */ /* 0x000fce0000000000 */
[----:B-1---5:R-:W-:Y:S05]  /*13e0*/  CALL.ABS.NOINC R14 ;  /* 0x000000000e007343 */ /* 0x022fea0003c00000 */
.L_x_17:
[----:B------:R-:W-:-:S13]  /*13f0*/  ISETP.NE.AND P0, PT, R157, 0x3, PT ;  /* 0x000000039d00780c */ /* 0x000fda0003f05270 */
[----:B------:R-:W-:Y:S05]  /*1400*/  @!P0 BRA `(.L_x_18) ;  /* 0x0000000000048947 */ /* 0x000fea0003800000 */
[----:B------:R-:W-:Y:S01]  /*1410*/  BPT.TRAP 0x1 ;  /* 0x000000040000795c */ /* 0x000fe20000300000 */
.L_x_18:
[----:B------:R-:W2:Y:S01]  /*1420*/  S2UR UR5, SR_CgaCtaId ;  /* 0x00000000000579c3 */ /* 0x000ea20000008800 */
[----:B------:R-:W-:Y:S01]  /*1430*/  UMOV UR4, 0x400 ;  /* 0x0000040000047882 */ /* 0x000fe20000000000 */
[----:B------:R-:W-:Y:S02]  /*1440*/  IMAD.U32 R0, RZ, RZ, UR38 ;  /* 0x00000026ff007e24 */ /* 0x000fe4000f8e00ff */
[----:B------:R-:W-:-:S03]  /*1450*/  IMAD.U32 R3, RZ, RZ, UR39 ;  /* 0x00000027ff037e24 */ /* 0x000fc6000f8e00ff */
[----:B------:R-:W-:Y:S01]  /*1460*/  SHF.L.U32 R0, R0, 0x1f, RZ ;  /* 0x0000001f00007819 */ /* 0x000fe200000006ff */
[----:B--2---:R-:W-:-:S06]  /*1470*/  ULEA UR4, UR5, UR4, 0x18 ;  /* 0x0000000405047291 */ /* 0x004fcc000f8ec03f */
[----:B------:R-:W-:-:S04]  /*1480*/  IMAD.U32 R6, RZ, RZ, UR4 ;  /* 0x00000004ff067e24 */ /* 0x000fc8000f8e00ff */
[----:B------:R-:W-:-:S04]  /*1490*/  IMAD R3, R3, 0x8, R6 ;  /* 0x0000000803037824 */ /* 0x000fc800078e0206 */
[----:B------:R2:W3:Y:S01]  /*14a0*/  SYNCS.PHASECHK.TRANS64.TRYWAIT P1, [R3+URZ], R0 ;  /* 0x00000000030075a7 */ /* 0x0004e2000802017f */
[----:B------:R-:W-:Y:S05]  /*14b0*/  @!P0 BRA `(.L_x_19) ;  /* 0x0000000000048947 */ /* 0x000fea0003800000 */
[----:B------:R-:W-:Y:S01]  /*14c0*/  BPT.TRAP 0x1 ;  /* 0x000000040000795c */ /* 0x000fe20000300000 */
.L_x_19:
[----:B---3--:R-:W-:Y:S05]  /*14d0*/  @P1 BRA `(.L_x_20) ;  /* 0x0000000000081947 */ /* 0x008fea0003800000 */
[----:B------:R-:W3:Y:S02]  /*14e0*/  SYNCS.PHASECHK.TRANS64.TRYWAIT P1, [R3+URZ], R0 ;  /* 0x00000000030075a7 */ /* 0x000ee4000802017f */
[----:B---3--:R-:W-:Y:S05]  /*14f0*/  @!P1 BRA `(.L_x_21) ;  /* 0x000000a000f49947 */ /* 0x008fea0003800000 */
.L_x_20:
[----:B------:R-:W-:-:S04]  /*1500*/  UISETP.LT.AND UP0, UPT, UR40, 0x1, UPT ;  /* 0x000000012800788c */ /* 0x000fc8000bf01270 */
[----:B------:R-:W-:-:S06]  /*1510*/  USEL UR4, UR40, 0x1, UP0 ;  /* 0x0000000128047887 */ /* 0x000fcc0008000000 */
[----:B--23--:R-:W-:Y:S01]  /*1520*/  IMAD.U32 R0, RZ, RZ, UR4 ;  /* 0x00000004ff007e24 */ /* 0x00cfe2000f8e00ff */
[----:B------:R-:W-:Y:S05]  /*1530*/  WARPSYNC.ALL ;  /* 0x0000000000007948 */ /* 0x000fea0003800000 */
[----:B------:R-:W-:-:S04]  /*1540*/  IADD3 R0, -R0, UR40, RZ ;  /* 0x0000002800007c10 */ /* 0x000fc8000fffe1ff */
[----:B------:R-:W-:Y:S02]  /*1550*/  ISETP.GE.AND P1, PT, R0, 0x1, PT ;  /* 0x000000010000780c */ /* 0x000fe40003f26270 */
[----:B------:R-:W-:Y:S01]  /*1560*/  R2UR UR4, R6 ;  /* 0x00000000060472ca */ /* 0x000fe200000e0000 */
[----:B------:R-:W-:Y:S01]  /*1570*/  WARPGROUP.ARRIVE ;  /* 0x00000000000079c5 */ /* 0x000fe20000000000 */
[----:B------:R-:W-:Y:S01]  /*1580*/  UMOV UR9, 0x40000040 ;  /* 0x4000004000097882 */ /* 0x000fe20000000000 */
[----:B------:R-:W-:-:S10]  /*1590*/  UMOV UR11, 0x40000040 ;  /* 0x40000040000b7882 */ /* 0x000fd40000000000 */
[----:B------:R-:W-:-:S04]  /*15a0*/  UIADD3 UR4, UR4, 0xc100, URZ ;  /* 0x0000c10004047890 */ /* 0x000fc8000fffe03f */
[----:B------:R-:W-:-:S04]  /*15b0*/  USHF.R.U32.HI UR4, URZ, 0x4, UR4 ;  /* 0x000000043f047899 */ /* 0x000fc80008011604 */
[----:B------:R-:W-:Y:S02]  /*15c0*/  ULOP3.LUT UR5, UR4, 0x3fff, URZ, 0xc0, !UPT ;  /* 0x00003fff04057892 */ /* 0x000fe4000f8ec03f */
[----:B------:R-:W-:Y:S02]  /*15d0*/  ULOP3.LUT UR4, UR41, 0x10000, URZ, 0xfc, !UPT ;  /* 0x0001000029047892 */ /* 0x000fe4000f8efc3f */
[----:B------:R-:W-:Y:S02]  /*15e0*/  ULOP3.LUT UR5, UR5, 0x10000, URZ, 0xfc, !UPT ;  /* 0x0001000005057892 */ /* 0x000fe4000f8efc3f */
[----:B------:R-:W-:Y:S02]  /*15f0*/  ULEA UR6, UR39, UR4, 0xa ;  /* 0x0000000427067291 */ /* 0x000fe4000f8e503f */
[----:B------:R-:W-:-:S05]  /*1600*/  ULEA UR7, UR39, UR5, 0xb ;  /* 0x0000000527077291 */ /* 0x000fca000f8e583f */
[----:B------:R-:W-:Y:S02]  /*1610*/  UMOV UR8, UR6 ;  /* 0x0000000600087c82 */ /* 0x000fe40008000000 */
[----:B------:R-:W-:Y:S02]  /*1620*/  UMOV UR10, UR7 ;  /* 0x00000007000a7c82 */ /* 0x000fe40008000000 */
[----:B------:R-:W-:Y:S01]  /*1630*/  HGMMA.64x256x8.F32.TF32 R24, gdesc[UR8], RZ, !UPT, gsb0 ;  /* 0x07e00000081879f0 */ /* 0x000fe2000c0028ff */
[----:B------:R-:W-:Y:S02]  /*1640*/  UIADD3 UR8, UR6, 0x2, URZ ;  /* 0x0000000206087890 */ /* 0x000fe4000fffe03f */
[----:B------:R-:W-:Y:S01]  /*1650*/  UIADD3 UR10, UR7, 0x2, URZ ;  /* 0x00000002070a7890 */ /* 0x000fe2000fffe03f */
[----:B------:R-:W-:Y:S01]  /*1660*/  UMOV UR9, 0x40000040 ;  /* 0x4000004000097882 */ /* 0x000fe20000000000 */
[----:B------:R-:W-:Y:S01]  /*1670*/  UMOV UR11, 0x40000040 ;  /* 0x40000040000b7882 */ /* 0x000fe20000000000 */
[----:B------:R-:W-:-:S02]  /*1680*/  WARPGROUP.DEPBAR.LE gsb0, 0x0 ;  /* 0x00008000000079c5 */ /* 0x000fc40000010000 */
[----:B------:R-:W-:-:S15]  /*1690*/  WARPGROUP.ARRIVE ;  /* 0x00000000000079c5 */ /* 0x000fde0000000000 */
[----:B------:R-:W-:-:S05]  /*16a0*/  NOP ;  /* 0x0000000000007918 */ /* 0x000fca0000000000 */
[----:B------:R-:W-:Y:S01]  /*16b0*/  HGMMA.64x256x8.F32.TF32 R24, gdesc[UR8], R24, gsb0 ;  /* 0x07e00000081879f0 */ /* 0x000fe20008002818 */
[----:B------:R-:W-:Y:S02]  /*16c0*/  UIADD3 UR8, UR6, 0x4, URZ ;  /* 0x0000000406087890 */ /* 0x000fe4000fffe03f */
[----:B------:R-:W-:Y:S01]  /*16d0*/  UIADD3 UR10, UR7, 0x4, URZ ;  /* 0x00000004070a7890 */ /* 0x000fe2000fffe03f */
[----:B------:R-:W-:Y:S01]  /*16e0*/  UMOV UR9, 0x40000040 ;  /* 0x4000004000097882 */ /* 0x000fe20000000000 */
[----:B------:R-:W-:Y:S01]  /*16f0*/  UMOV UR11, 0x40000040 ;  /* 0x40000040000b7882 */ /* 0x000fe20000000000 */
[----:B------:R-:W-:Y:S02]  /*1700*/  WARPGROUP.DEPBAR.LE gsb0, 0x0 ;  /* 0x00008000000079c5 */ /* 0x000fe40000010000 */
        /* <DEDUP_REMOVED lines=10> */
[----:B------:R-:W-:Y:S03]  /*17b0*/  HGMMA.64x256x8.F32.TF32 R24, gdesc[UR8], R24, gsb0 ;  /* 0x07e00000081879f0 */ /* 0x000fe60008002818 */
[----:B------:R-:W-:Y:S02]  /*17c0*/  WARPGROUP.DEPBAR.LE gsb0, 0x0 ;  /* 0x00008000000079c5 */ /* 0x000fe40000010000 */
[----:B------:R-:W-:Y:S05]  /*17d0*/  @!P1 BRA `(.L_x_22) ;  /* 0x0000000400309947 */ /* 0x000fea0003800000 */
[----:B------:R-:W-:Y:S02]  /*17e0*/  UIADD3 UR6, UR39, 0x1, URZ ;  /* 0x0000000127067890 */ /* 0x000fe4000fffe03f */
[----:B------:R-:W-:Y:S02]  /*17f0*/  IMAD.U32 R3, RZ, RZ, UR39 ;  /* 0x00000027ff037e24 */ /* 0x000fe4000f8e00ff */
[----:B------:R-:W-:-:S04]  /*1800*/  UISETP.NE.AND UP0, UPT, UR6, 0x3, UPT ;  /* 0x000000030600788c */ /* 0x000fc8000bf05270 */
[----:B------:R-:W-:Y:S02]  /*1810*/  USEL UR7, URZ, 0x1, UP0 ;  /* 0x000000013f077887 */ /* 0x000fe40008000000 */
[----:B------:R-:W-:Y:S02]  /*1820*/  USEL UR6, UR6, URZ, UP0 ;  /* 0x0000003f06067287 */ /* 0x000fe40008000000 */
[----:B------:R-:W-:-:S06]  /*1830*/  ULOP3.LUT UR7, UR38, UR7, URZ, 0x3c, !UPT ;  /* 0x0000000726077292 */ /* 0x000fcc000f8e3c3f */
[----:B------:R-:W-:-:S07]  /*1840*/  IMAD.U32 R7, RZ, RZ, UR7 ;  /* 0x00000007ff077e24 */ /* 0x000fce000f8e00ff */
.L_x_29:
[----:B------:R-:W-:Y:S05]  /*1850*/  @!P0 BRA `(.L_x_23) ;  /* 0x0000000000048947 */ /* 0x000fea0003800000 */
[----:B------:R-:W-:Y:S01]  /*1860*/  BPT.TRAP 0x1 ;  /* 0x000000040000795c */ /* 0x000fe20000300000 */
.L_x_23:
[----:B------:R-:W2:Y:S01]  /*1870*/  S2UR UR8, SR_CgaCtaId ;  /* 0x00000000000879c3 */ /* 0x000ea20000008800 */
[----:B------:R-:W-:Y:S01]  /*1880*/  UMOV UR7, 0x400 ;  /* 0x0000040000077882 */ /* 0x000fe20000000000 */
[----:B01----:R-:W-:Y:S01]  /*1890*/  IMAD.U32 R5, RZ, RZ, UR6 ;  /* 0x00000006ff057e24 */ /* 0x003fe2000f8e00ff */
[----:B------:R-:W-:Y:S01]  /*18a0*/  SHF.L.U32 R4, R7, 0x1f, RZ ;  /* 0x0000001f07047819 */ /* 0x000fe200000006ff */
[----:B--2---:R-:W-:-:S06]  /*18b0*/  ULEA UR7, UR8, UR7, 0x18 ;  /* 0x0000000708077291 */ /* 0x004fcc000f8ec03f */
[----:B------:R-:W-:-:S04]  /*18c0*/  IMAD.U32 R6, RZ, RZ, UR7 ;  /* 0x00000007ff067e24 */ /* 0x000fc8000f8e00ff */
[----:B------:R-:W-:-:S04]  /*18d0*/  IMAD R5, R5, 0x8, R6 ;  /* 0x0000000805057824 */ /* 0x000fc800078e0206 */
[----:B------:R0:W1:Y:S01]  /*18e0*/  SYNCS.PHASECHK.TRANS64.TRYWAIT P1, [R5+URZ], R4 ;  /* 0x00000004050075a7 */ /* 0x000062000802017f */
[----:B------:R-:W-:Y:S05]  /*18f0*/  @!P0 BRA `(.L_x_24) ;  /* 0x0000000000048947 */ /* 0x000fea0003800000 */
[----:B------:R-:W-:Y:S01]  /*1900*/  BPT.TRAP 0x1 ;  /* 0x000000040000795c */ /* 0x000fe20000300000 */
.L_x_24:
[----:B-1----:R-:W-:Y:S05]  /*1910*/  @P1 BRA `(.L_x_25) ;  /* 0x0000000000081947 */ /* 0x002fea0003800000 */
[----:B------:R-:W1:Y:S02]  /*1920*/  SYNCS.PHASECHK.TRANS64.TRYWAIT P1, [R5+URZ], R4 ;  /* 0x00000004050075a7 */ /* 0x000e64000802017f */
[----:B-1----:R-:W-:Y:S05]  /*1930*/  @!P1 BRA `(.L_x_26) ;  /* 0x0000009c00f89947 */ /* 0x002fea0003800000 */
.L_x_25:
[----:B------:R-:W-:Y:S01]  /*1940*/  ULEA UR7, UR6, UR4, 0xa ;  /* 0x0000000406077291 */ /* 0x000fe2000f8e503f */
[----:B------:R-:W-:Y:S01]  /*1950*/  WARPGROUP.ARRIVE ;  /* 0x00000000000079c5 */ /* 0x000fe20000000000 */
[----:B------:R-:W-:Y:S01]  /*1960*/  ULEA UR12, UR6, UR5, 0xb ;  /* 0x00000005060c7291 */ /* 0x000fe2000f8e583f */
[----:B------:R-:W-:Y:S01]  /*1970*/  UMOV UR9, 0x40000040 ;  /* 0x4000004000097882 */ /* 0x000fe20000000000 */
[----:B------:R-:W-:-:S03]  /*1980*/  UMOV UR11, 0x40000040 ;  /* 0x40000040000b7882 */ /* 0x000fc60000000000 */
[----:B------:R-:W-:Y:S02]  /*1990*/  UMOV UR8, UR7 ;  /* 0x0000000700087c82 */ /* 0x000fe40008000000 */
[----:B------:R-:W-:Y:S02]  /*19a0*/  UMOV UR10, UR12 ;  /* 0x0000000c000a7c82 */ /* 0x000fe40008000000 */
[----:B------:R-:W-:Y:S01]  /*19b0*/  HGMMA.64x256x8.F32.TF32 R24, gdesc[UR8], R24, gsb0 ;  /* 0x07e00000081879f0 */ /* 0x000fe20008002818 */
        /* <DEDUP_REMOVED lines=26> */
[----:B------:R-:W-:Y:S01]  /*1b60*/  BPT.TRAP 0x1 ;  /* 0x000000040000795c */ /* 0x000fe20000300000 */
.L_x_27:
[----:B------:R-:W-:-:S13]  /*1b70*/  ISETP.NE.AND P1, PT, R22, RZ, PT ;  /* 0x000000ff1600720c */ /* 0x000fda0003f25270 */
[----:B01----:R-:W-:-:S04]  /*1b80*/  @P1 IMAD R4, R3, 0x8, R6 ;  /* 0x0000000803041824 */ /* 0x003fc800078e0206 */
[----:B------:R-:W-:-:S05]  /*1b90*/  @P1 VIADD R5, R4, 0x18 ;  /* 0x0000001804051836 */ /* 0x000fca0000000000 */
[----:B------:R-:W-:-:S04]  /*1ba0*/  @P1 PRMT R5, R152, 0x654, R5 ;  /* 0x0000065498051816 */ /* 0x000fc80000000005 */
[----:B------:R0:W-:Y:S01]  /*1bb0*/  @P1 SYNCS.ARRIVE.TRANS64.RED.A1T0 RZ, [R5+URZ], RZ ;  /* 0x000000ff05ff19a7 */ /* 0x0001e2000810043f */
[----:B------:R-:W-:-:S13]  /*1bc0*/  ISETP.GT.U32.AND P1, PT, R19, 0x1, PT ;  /* 0x000000011300780c */ /* 0x000fda0003f24070 */
[----:B0-----:R-:W-:Y:S05]  /*1bd0*/  @P1 BRA `(.L_x_28) ;  /* 0x0000000000041947 */ /* 0x001fea0003800000 */
[----:B------:R-:W-:Y:S01]  /*1be0*/  BPT.TRAP 0x1 ;  /* 0x000000040000795c */ /* 0x000fe20000300000 */
.L_x_28:
[----:B------:R-:W-:Y:S01]  /*1bf0*/  UIADD3 UR6, UR6, 0x1, URZ ;  /* 0x0000000106067890 */ /* 0x000fe2000fffe03f */
[C---:B------:R-:W-:Y:S01]  /*1c00*/  ISETP.GT.AND P2, PT, R0.reuse, 0x1, PT ;  /* 0x000000010000780c */ /* 0x040fe20003f44270 */
[----:B------:R-:W-:Y:S02]  /*1c10*/  VIADD R3, R3, 0x1 ;  /* 0x0000000103037836 */ /* 0x000fe40000000000 */
[----:B------:R-:W-:Y:S01]  /*1c20*/  UISETP.NE.AND UP0, UPT, UR6, 0x3, UPT ;  /* 0x000000030600788c */ /* 0x000fe2000bf05270 */
[----:B------:R-:W-:Y:S02]  /*1c30*/  VIADD R0, R0, 0xffffffff ;  /* 0xffffffff00007836 */ /* 0x000fe40000000000 */
[C---:B------:R-:W-:Y:S01]  /*1c40*/  ISETP.NE.AND P1, PT, R3.reuse, 0x3, PT ;  /* 0x000000030300780c */ /* 0x040fe20003f25270 */
[----:B------:R-:W-:Y:S02]  /*1c50*/  USEL UR7, URZ, 0x1, UP0 ;  /* 0x000000013f077887 */ /* 0x000fe40008000000 */
[----:B------:R-:W-:Y:S01]  /*1c60*/  USEL UR6, UR6, URZ, UP0 ;  /* 0x0000003f06067287 */ /* 0x000fe20008000000 */
[----:B------:R-:W-:-:S03]  /*1c70*/  SEL R3, R3, RZ, P1 ;  /* 0x000000ff03037207 */ /* 0x000fc60000800000 */
[----:B------:R-:W-:Y:S01]  /*1c80*/  LOP3.LUT R7, R7, UR7, RZ, 0x3c, !PT ;  /* 0x0000000707077c12 */ /* 0x000fe2000f8e3cff */
[----:B------:R-:W-:Y:S07]  /*1c90*/  @P2 BRA `(.L_x_29) ;  /* 0xfffffff800ec2947 */ /* 0x000fee000383ffff */
.L_x_22:
[----:B------:R-:W2:Y:S02]  /*1ca0*/  LDC R0, c[0x0][0x28c] ;  /* 0x0000a300ff007b82 */ /* 0x000ea40000000800 */
[----:B--2---:R-:W-:-:S13]  /*1cb0*/  ISETP.GE.AND P1, PT, R0, 0x1, PT ;  /* 0x000000010000780c */ /* 0x004fda0003f26270 */
[----:B------:R-:W-:Y:S05]  /*1cc0*/  @!P1 BRA `(.L_x_30) ;  /* 0x0000000000509947 */ /* 0x000fea0003800000 */
[----:B------:R-:W-:Y:S05]  /*1cd0*/  @!P0 BRA `(.L_x_31) ;  /* 0x0000000000048947 */ /* 0x000fea0003800000 */
[----:B------:R-:W-:Y:S01]  /*1ce0*/  BPT.TRAP 0x1 ;  /* 0x000000040000795c */ /* 0x000fe20000300000 */
.L_x_31:
[----:B------:R-:W-:Y:S01]  /*1cf0*/  ISETP.NE.AND P0, PT, R22, RZ, PT ;  /* 0x000000ff1600720c */ /* 0x000fe20003f05270 */
[----:B------:R-:W-:Y:S01]  /*1d00*/  BSSY B0, `(.L_x_32) ;  /* 0x000000e000007945 */ /* 0x000fe20003800000 */
[----:B------:R-:W-:-:S11]  /*1d10*/  ISETP.GT.U32.AND P1, PT, R19, 0x1, PT ;  /* 0x000000011300780c */ /* 0x000fd60003f24070 */
[----:B------:R-:W-:Y:S05]  /*1d20*/  @!P0 BRA `(.L_x_33) ;  /* 0x00000000002c8947 */ /* 0x000fea0003800000 */
[----:B------:R-:W-:-:S04]  /*1d30*/  UISETP.LT.AND UP0, UPT, UR40, 0x1, UPT ;  /* 0x000000012800788c */ /* 0x000fc8000bf01270 */
[----:B------:R-:W-:-:S04]  /*1d40*/  USEL UR6, UR40, 0x1, UP0 ;  /* 0x0000000128067887 */ /* 0x000fc80008000000 */
[----:B------:R-:W-:-:S04]  /*1d50*/  UIADD3 UR6, UR39, UR40, -UR6 ;  /* 0x0000002827067290 */ /* 0x000fc8000fffe806 */
[----:B------:R-:W-:-:S04]  /*1d60*/  UIMAD.WIDE.U32 UR4, UR6, -0x55555555, URZ ;  /* 0xaaaaaaab060478a5 */ /* 0x000fc8000f8e003f */
[----:B------:R-:W-:-:S04]  /*1d70*/  USHF.R.U32.HI UR4, URZ, 0x1, UR5 ;  /* 0x000000013f047899 */ /* 0x000fc80008011605 */
[----:B------:R-:W-:-:S06]  /*1d80*/  UIMAD UR6, UR4, -0x3, UR6 ;  /* 0xfffffffd040678a4 */ /* 0x000fcc000f8e0206 */
[----:B------:R-:W-:-:S04]  /*1d90*/  IMAD.U32 R3, RZ, RZ, UR6 ;  /* 0x00000006ff037e24 */ /* 0x000fc8000f8e00ff */
[----:B------:R-:W-:-:S04]  /*1da0*/  IMAD R0, R3, 0x8, R6 ;  /* 0x0000000803007824 */ /* 0x000fc800078e0206 */
[----:B------:R-:W-:-:S05]  /*1db0*/  VIADD R3, R0, 0x18 ;  /* 0x0000001800037836 */ /* 0x000fca0000000000 */
[----:B------:R-:W-:-:S04]  /*1dc0*/  PRMT R3, R152, 0x654, R3 ;  /* 0x0000065498037816 */ /* 0x000fc80000000003 */
[----:B------:R2:W-:Y:S03]  /*1dd0*/  SYNCS.ARRIVE.TRANS64.RED.A1T0 RZ, [R3+URZ], RZ ;  /* 0x000000ff03ff79a7 */ /* 0x0005e6000810043f */
.L_x_33:
[----:B------:R-:W-:Y:S05]  /*1de0*/  BSYNC B0 ;  /* 0x0000000000007941 */ /* 0x000fea0003800000 */
.L_x_32:
[----:B------:R-:W-:Y:S05]  /*1df0*/  @P1 BRA `(.L_x_30) ;  /* 0x0000000000041947 */ /* 0x000fea0003800000 */
[----:B------:R-:W-:Y:S01]  /*1e00*/  BPT.TRAP 0x1 ;  /* 0x000000040000795c */ /* 0x000fe20000300000 */
.L_x_30:
[----:B------:R-:W3:Y:S01]  /*1e10*/  LDC R6, c[0x0][0x288] ;  /* 0x0000a200ff067b82 */ /* 0x000ee20000000800 */
[--C-:B------:R-:W-:Y:S01]  /*1e20*/  SHF.R.U32.HI R0, RZ, 0x2, R18.reuse ;  /* 0x00000002ff007819 */ /* 0x100fe20000011612 */
[----:B------:R-:W-:Y:S01]  /*1e30*/  UIADD3 UR39, UR40, UR39, URZ ;  /* 0x0000002728277290 */ /* 0x000fe2000fffe03f */
[----:B01----:R-:W-:Y:S01]  /*1e40*/  SHF.R.U32.HI R5, RZ, 0x7, R18 ;  /* 0x00000007ff057819 */ /* 0x003fe20000011612 */
[----:B------:R-:W-:Y:S01]  /*1e50*/  ULDC UR7, c[0x0][0x284] ;  /* 0x0000a10000077ab9 */ /* 0x000fe20000000800 */
[----:B------:R-:W-:Y:S01]  /*1e60*/  LOP3.LUT R4, R18, 0x60, RZ, 0xc0, !PT ;  /* 0x0000006012047812 */ /* 0x000fe200078ec0ff */
[----:B------:R-:W-:Y:S01]  /*1e70*/  UISETP.GT.U32.AND UP0, UPT, UR39, 0x2, UPT ;  /* 0x000000022700788c */ /* 0x000fe2000bf04070 */
[----:B--2---:R-:W-:Y:S01]  /*1e80*/  LOP3.LUT R3, R0, 0x7, RZ, 0xc0, !PT ;  /* 0x0000000700037812 */ /* 0x004fe200078ec0ff */
[----:B------:R-:W-:Y:S01]  /*1e90*/  UISETP.GE.U32.AND UP1, UPT, UR40, 0x3, UPT ;  /* 0x000000032800788c */ /* 0x000fe2000bf26070 */
[----:B------:R-:W-:Y:S01]  /*1ea0*/  LOP3.LUT R0, R5, 0x1, RZ, 0xc0, !PT ;  /* 0x0000000105007812 */ /* 0x000fe200078ec0ff */
[----:B------:R-:W-:Y:S01]  /*1eb0*/  UISETP.LT.U32.AND UP0, UPT, UR40, 0x3, UP0 ;  /* 0x000000032800788c */ /* 0x000fe20008701070 */
[----:B------:R-:W-:Y:S01]  /*1ec0*/  SHF.R.U32.HI R10, RZ, 0x1, R4 ;  /* 0x00000001ff0a7819 */ /* 0x000fe20000011604 */
[----:B------:R-:W-:Y:S01]  /*1ed0*/  IMAD.SHL.U32 R4, R18, 0x2, RZ ;  /* 0x0000000212047824 */ /* 0x000fe200078e00ff */
[----:B------:R-:W-:Y:S01]  /*1ee0*/  SHF.R.S32.HI R21, RZ, 0x1f, R23 ;  /* 0x0000001fff157819 */ /* 0x000fe20000011417 */
[----:B------:R-:W-:Y:S01]  /*1ef0*/  IMAD.SHL.U32 R8, R0, 0x40, RZ ;  /* 0x0000004000087824 */ /* 0x000fe200078e00ff */
[--C-:B------:R-:W-:Y:S01]  /*1f00*/  IADD3 R5, RZ, -R10, -R3.reuse ;  /* 0x8000000aff057210 */ /* 0x100fe20007ffe803 */
[----:B------:R-:W-:Y:S01]  /*1f10*/  ULDC.64 UR8, c[0x0][0x5d0] ;  /* 0x0001740000087ab9 */ /* 0x000fe20000000a00 */
[----:B------:R-:W-:Y:S01]  /*1f20*/  LOP3.LUT R4, R4, 0x6, RZ, 0xc0, !PT ;  /* 0x0000000604047812 */ /* 0x000fe200078ec0ff */
[----:B------:R-:W-:Y:S01]  /*1f30*/  UIMAD.WIDE.U32 UR4, UR39, -0x55555555, URZ ;  /* 0xaaaaaaab270478a5 */ /* 0x000fe2000f8e003f */
[----:B------:R-:W-:Y:S01]  /*1f40*/  LOP3.LUT R3, R8, 0x40, R3, 0xe2, !PT ;  /* 0x0000004008037812 */ /* 0x000fe200078ee203 */
[----:B------:R-:W-:Y:S01]  /*1f50*/  IMAD R11, R0, -0x40, R5 ;  /* 0xffffffc0000b7824 */ /* 0x000fe200078e0205 */
[----:B------:R-:W-:Y:S01]  /*1f60*/  LOP3.LUT R0, R18, 0x3, RZ, 0xc0, !PT ;  /* 0x0000000312007812 */ /* 0x000fe200078ec0ff */
[----:B------:R-:W-:Y:S01]  /*1f70*/  USEL UR6, URZ, 0x1, !UP0 ;  /* 0x000000013f067887 */ /* 0x000fe2000c000000 */
[----:B------:R-:W-:Y:S01]  /*1f80*/  PRMT R8, R4, 0x6540, R153 ;  /* 0x0000654004087816 */ /* 0x000fe20000000099 */
[----:B------:R-:W-:Y:S01]  /*1f90*/  IMAD.SHL.U32 R153, R153, 0x100, RZ ;  /* 0x0000010099997824 */ /* 0x000fe200078e00ff */
[----:B------:R-:W-:Y:S01]  /*1fa0*/  USHF.R.U32.HI UR4, URZ, 0x1, UR5 ;  /* 0x000000013f047899 */ /* 0x000fe20008011605 */
[----:B---3--:R-:W-:Y:S01]  /*1fb0*/  IMAD R12, R0, -0x2, R6 ;  /* 0xfffffffe000c7824 */ /* 0x008fe200078e0206 */
[----:B------:R-:W-:Y:S01]  /*1fc0*/  SHF.R.S32.HI R9, RZ, 0x1f, R8 ;  /* 0x0000001fff097819 */ /* 0x000fe20000011408 */
[C---:B------:R-:W-:Y:S01]  /*1fd0*/  IMAD.SHL.U32 R0, R154.reuse, 0x80, RZ ;  /* 0x000000809a007824 */ /* 0x040fe200078e00ff */
[----:B------:R-:W-:Y:S01]  /*1fe0*/  ISETP.GE.AND P0, PT, R153, R6, PT ;  /* 0x000000069900720c */ /* 0x000fe20003f06270 */
[----:B------:R-:W-:Y:S01]  /*1ff0*/  IMAD R4, R21, UR8, RZ ;  /* 0x0000000815047c24 */ /* 0x000fe2000f8e02ff */
[----:B------:R-:W-:Y:S01]  /*2000*/  ULOP3.LUT UR38, UR38, UR6, URZ, 0x3c, !UPT ;  /* 0x0000000626267292 */ /* 0x000fe2000f8e3c3f */
[----:B------:R-:W-:Y:S01]  /*2010*/  IMAD.WIDE R6, R154, 0x80, RZ ;  /* 0x000000809a067825 */ /* 0x000fe200078e02ff */
[C---:B------:R-:W-:Y:S01]  /*2020*/  ISETP.GE.OR P0, PT, R0.reuse, UR7, P0 ;  /* 0x0000000700007c0c */ /* 0x040fe20008706670 */
[----:B------:R-:W-:Y:S01]  /*2030*/  UIMAD UR39, UR4, -0x3, UR39 ;  /* 0xfffffffd042778a4 */ /* 0x000fe2000f8e0227 */
[----:B------:R-:W-:Y:S01]  /*2040*/  IADD3 R0, -R0, UR7, R11 ;  /* 0x0000000700007c10 */ /* 0x000fe2000fffe10b */
[C---:B------:R-:W-:Y:S01]  /*2050*/  IMAD R13, R23.reuse, UR9, R4 ;  /* 0x00000009170d7c24 */ /* 0x040fe2000f8e0204 */
[----:B------:R-:W-:Y:S01]  /*2060*/  @UP1 ULOP3.LUT UR38, UR38, 0x1, UR4, 0x78, !UPT ;  /* 0x0000000126261892 */ /* 0x000fe2000f8e7804 */
[----:B------:R-:W-:Y:S01]  /*2070*/  IMAD.WIDE.U32 R4, R23, UR8, R8 ;  /* 0x0000000817047c25 */ /* 0x000fe2000f8e0008 */
[----:B------:R-:W-:-:S03]  /*2080*/  LOP3.LUT R171, R6, R3, R10, 0xfe, !PT ;  /* 0x0000000306ab7212 */ /* 0x000fc600078efe0a */
[----:B------:R-:W-:Y:S02]  /*2090*/  IMAD.IADD R5, R5, 0x1, R13 ;  /* 0x0000000105057824 */ /* 0x000fe400078e020d */
[----:B------:R-:W-:Y:S02]  /*20a0*/  IMAD.IADD R3, R12, 0x1, -R153 ;  /* 0x000000010c037824 */ /* 0x000fe400078e0a99 */
[----:B------:R-:W-:Y:S01]  /*20b0*/  IMAD.MOV.U32 R154, RZ, RZ, -0x1 ;  /* 0xffffffffff9a7424 */ /* 0x000fe200078e00ff */
[----:B------:R-:W-:Y:S06]  /*20c0*/  @P0 BRA `(.L_x_34) ;  /* 0x0000007800d80947 */ /* 0x000fec0003800000 */
[----:B------:R-:W0:Y:S01]  /*20d0*/  LDC.64 R10, c[0x0][0x5c8] ;  /* 0x00017200ff0a7b82 */ /* 0x000e220000000a00 */
[----:B-----5:R-:W-:Y:S01]  /*20e0*/  FSETP.NEU.AND P0, PT, R156, RZ, PT ;  /* 0x000000ff9c00720b */ /* 0x020fe20003f0d000 */
[----:B------:R-:W-:Y:S01]  /*20f0*/  BSSY B0, `(.L_x_34) ;  /* 0x00007b3000007945 */ /* 0x000fe20003800000 */
[----:B------:R-:W-:-:S04]  /*2100*/  ISETP.GT.AND P1, PT, R3, RZ, PT ;  /* 0x000000ff0300720c */ /* 0x000fc80003f24270 */
[----:B------:R-:W-:Y:S01]  /*2110*/  ISETP.GT.AND P2, PT, R0, RZ, P1 ;  /* 0x000000ff0000720c */ /* 0x000fe20000f44270 */
[-C--:B0-----:R-:W-:Y:S02]  /*2120*/  IMAD R12, R7, R10.reuse, RZ ;  /* 0x0000000a070c7224 */ /* 0x081fe400078e02ff */
[----:B------:R-:W-:-:S04]  /*2130*/  IMAD.WIDE.U32 R162, R171, R10, R4 ;  /* 0x0000000aaba27225 */ /* 0x000fc800078e0004 */
[----:B------:R-:W-:-:S04]  /*2140*/  IMAD R5, R171, R11, R12 ;  /* 0x0000000bab057224 */ /* 0x000fc800078e020c */
[----:B------:R-:W-:Y:S01]  /*2150*/  IMAD.IADD R173, R163, 0x1, R5 ;  /* 0x00000001a3ad7824 */ /* 0x000fe200078e0205 */
[----:B------:R-:W-:Y:S06]  /*2160*/  @!P0 BRA `(.L_x_35) ;  /* 0x0000005400948947 */ /* 0x000fec0003800000 */
[----:B------:R-:W0:Y:S01]  /*2170*/  LDC.64 R14, c[0x0][0x5b8] ;  /* 0x00016e00ff0e7b82 */ /* 0x000e220000000a00 */
[----:B------:R-:W-:-:S07]  /*2180*/  ULDC.64 UR4, c[0x0][0x5c0] ;  /* 0x0001700000047ab9 */ /* 0x000fce0000000a00 */
[----:B------:R-:W1:Y:S08]  /*2190*/  LDC.64 R168, c[0x0][0x5b0] ;  /* 0x00016c00ffa87b82 */ /* 0x000e700000000a00 */
[----:B------:R-:W2:Y:S01]  /*21a0*/  LDC.64 R12, c[0x0][0x5a8] ;  /* 0x00016a00ff0c7b82 */ /* 0x000ea20000000a00 */
[-C--:B0-----:R-:W-:Y:S02]  /*21b0*/  IMAD R4, R21, R14.reuse, RZ ;  /* 0x0000000e15047224 */ /* 0x081fe400078e02ff */
[----:B------:R-:W-:-:S04]  /*21c0*/  IMAD.WIDE.U32 R164, R23, R14, R8 ;  /* 0x0000000e17a47225 */ /* 0x000fc800078e0008 */
[----:B------:R-:W-:Y:S02]  /*21d0*/  IMAD R163, R23, R15, R4 ;  /* 0x0000000f17a37224 */ /* 0x000fe400078e0204 */
[-C--:B-1----:R-:W-:Y:S02]  /*21e0*/  IMAD R6, R7, R168.reuse, RZ ;  /* 0x000000a807067224 */ /* 0x082fe400078e02ff */
[----:B------:R-:W-:Y:S02]  /*21f0*/  IMAD.IADD R21, R165, 0x1, R163 ;  /* 0x00000001a5157824 */ /* 0x000fe400078e02a3 */
[----:B------:R-:W-:Y:S02]  /*2200*/  IMAD.MOV.U32 R20, RZ, RZ, R164 ;  /* 0x000000ffff147224 */ /* 0x000fe400078e00a4 */
[C---:B------:R-:W-:Y:S02]  /*2210*/  IMAD R167, R171.reuse, R169, R6 ;  /* 0x000000a9aba77224 */ /* 0x040fe400078e0206 */
[----:B------:R-:W-:-:S04]  /*2220*/  IMAD.WIDE.U32 R4, R171, R168, R20 ;  /* 0x000000a8ab047225 */ /* 0x000fc800078e0014 */
[----:B------:R-:W-:Y:S01]  /*2230*/  IMAD.IADD R5, R5, 0x1, R167 ;  /* 0x0000000105057824 */ /* 0x000fe200078e02a7 */
[----:B--2---:R-:W-:-:S04]  /*2240*/  LEA R6, P0, R4, R12, 0x2 ;  /* 0x0000000c04067211 */ /* 0x004fc800078010ff */
[----:B------:R-:W-:-:S05]  /*2250*/  LEA.HI.X R7, R4, R13, R5, 0x2, P0 ;  /* 0x0000000d04077211 */ /* 0x000fca00000f1405 */
[----:B------:R0:W2:Y:S01]  /*2260*/  @P2 LDG.E.LTC128B R15, desc[UR36][R6.64] ;  /* 0x00000024060f2981 */ /* 0x0000a2000c1e1920 */
[----:B------:R-:W-:Y:S01]  /*2270*/  IMAD.WIDE.U32 R4, R171, R168, R8 ;  /* 0x000000a8ab047225 */ /* 0x000fe200078e0008 */
[----:B------:R-:W-:Y:S01]  /*2280*/  ISETP.GT.AND P0, PT, R3, 0x1, PT ;  /* 0x000000010300780c */ /* 0x000fe20003f04270 */
[----:B------:R-:W-:Y:S01]  /*2290*/  BSSY B1, `(.L_x_36) ;  /* 0x0000013000017945 */ /* 0x000fe20003800000 */
[C---:B------:R-:W-:Y:S01]  /*22a0*/  SHF.L.U64.HI R161, R168.reuse, 0x3, R169 ;  /* 0x00000003a8a17819 */ /* 0x040fe200000102a9 */
[----:B------:R-:W-:Y:S02]  /*22b0*/  IMAD.IADD R5, R167, 0x1, R5 ;  /* 0x00000001a7057824 */ /* 0x000fe400078e0205 */
[----:B------:R-:W-:Y:S02]  /*22c0*/  IMAD.SHL.U32 R160, R168, 0x8, RZ ;  /* 0x00000008a8a07824 */ /* 0x000fe400078e00ff */
[----:B------:R-:W-:Y:S01]  /*22d0*/  IMAD.WIDE.U32 R158, R23, R14, R4 ;  /* 0x0000000e179e7225 */ /* 0x000fe200078e0004 */
[----:B------:R-:W-:-:S03]  /*22e0*/  LEA R4, P3, R162, UR4, 0x2 ;  /* 0x00000004a2047c11 */ /* 0x000fc6000f8610ff */
[----:B0-----:R-:W-:Y:S01]  /*22f0*/  IMAD.IADD R7, R163, 0x1, R159 ;  /* 0x00000001a3077824 */ /* 0x001fe200078e029f */
[----:B------:R-:W-:Y:S01]  /*2300*/  LEA.HI.X R5, R162, UR5, R173, 0x2, P3 ;  /* 0x00000005a2057c11 */ /* 0x000fe200098f14ad */
[----:B------:R-:W-:Y:S01]  /*2310*/  IMAD.WIDE.U32 R160, R171, R168, R160 ;  /* 0x000000a8aba07225 */ /* 0x000fe200078e00a0 */
[----:B------:R-:W-:Y:S02]  /*2320*/  ISETP.GT.AND P3, PT, R0, RZ, P0 ;  /* 0x000000ff0000720c */ /* 0x000fe40000764270 */
[----:B------:R-:W-:-:S04]  /*2330*/  LEA R6, P4, R158, R12, 0x2 ;  /* 0x0000000c9e067211 */ /* 0x000fc800078810ff */
[----:B------:R-:W-:Y:S02]  /*2340*/  LEA.HI.X R7, R158, R13, R7, 0x2, P4 ;  /* 0x0000000d9e077211 */ /* 0x000fe400020f1407 */
[----:B--2---:R-:W-:-:S05]  /*2350*/  LOP3.LUT R153, R15, 0xffffe000, RZ, 0xc0, !PT ;  /* 0xffffe0000f997812 */ /* 0x004fca00078ec0ff */
[----:B------:R-:W-:-:S04]  /*2360*/  FMUL R153, R153, R156 ;  /* 0x0000009c99997220 */ /* 0x000fc80000400000 */
[----:B------:R-:W-:-:S05]  /*2370*/  FFMA R153, R24, R155, R153 ;  /* 0x0000009b18997223 */ /* 0x000fca0000000099 */
[----:B------:R-:W-:-:S05]  /*2380*/  F2FP.TF32.F32.PACK_B R153, R153 ;  /* 0x00000099ff99723e */ /* 0x000fca00024050ff */
[----:B------:R0:W-:Y:S01]  /*2390*/  @P2 STG.E desc[UR36][R4.64], R153 ;  /* 0x0000009904002986 */ /* 0x0001e2000c101924 */
[----:B------:R-:W-:Y:S05]  /*23a0*/  @!P3 BRA `(.L_x_37) ;  /* 0x000000000004b947 */ /* 0x000fea0003800000 */
[----:B------:R1:W5:Y:S02]  /*23b0*/  LDG.E.LTC128B R15, desc[UR36][R6.64+0x4] ;  /* 0x00000424060f7981 */ /* 0x000364000c1e1920 */
.L_x_37:
[----:B------:R-:W-:Y:S05]  /*23c0*/  BSYNC B1 ;  /* 0x0000000000017941 */ /* 0x000fea0003800000 */
.L_x_36:
[----:B0----5:R-:W-:Y:S01]  /*23d0*/  LOP3.LUT R153, R15, 0xffffe000, RZ, 0xc0, !PT ;  /* 0xffffe0000f997812 */ /* 0x021fe200078ec0ff */
[----:B------:R-:W-:Y:S01]  /*23e0*/  IMAD.IADD R167, R167, 0x1, R161 ;  /* 0x00000001a7a77824 */ /* 0x000fe200078e02a1 */
[----:B------:R-:W-:Y:S01]  /*23f0*/  IADD3 R164, P2, R164, R160, RZ ;  /* 0x000000a0a4a47210 */ /* 0x000fe20007f5e0ff */
[----:B------:R-:W-:Y:S01]  /*2400*/  IMAD.MOV.U32 R24, RZ, RZ, R15 ;  /* 0x000000ffff187224 */ /* 0x000fe200078e000f */
[----:B------:R-:W-:Y:S01]  /*2410*/  ISETP.GT.AND P1, PT, R0, 0x8, P1 ;  /* 0x000000080000780c */ /* 0x000fe20000f24270 */
[----:B------:R-:W-:Y:S02]  /*2420*/  FMUL R20, R153, R156 ;  /* 0x0000009c99147220 */ /* 0x000fe40000400000 */
[----:B------:R-:W-:Y:S02]  /*2430*/  IMAD.X R21, R167, 0x1, R21, P2 ;  /* 0x00000001a7157824 */ /* 0x000fe400010e0615 */
[----:B------:R-:W-:Y:S01]  /*2440*/  FFMA R153, R25, R155, R20 ;  /* 0x0000009b19997223 */ /* 0x000fe20000000014 */
[----:B------:R-:W-:-:S04]  /*2450*/  LEA R20, P2, R164, R12, 0x2 ;  /* 0x0000000ca4147211 */ /* 0x000fc800078410ff */
[----:B------:R-:W-:Y:S02]  /*2460*/  F2FP.TF32.F32.PACK_B R153, R153 ;  /* 0x00000099ff99723e */ /* 0x000fe400024050ff */
[----:B------:R-:W-:-:S03]  /*2470*/  LEA.HI.X R21, R164, R13, R21, 0x2, P2 ;  /* 0x0000000da4157211 */ /* 0x000fc600010f1415 */
[----:B------:R0:W-:Y:S04]  /*2480*/  @P3 STG.E desc[UR36][R4.64+0x4], R153 ;  /* 0x0000049904003986 */ /* 0x0001e8000c101924 */
[----:B------:R-:W2:Y:S01]  /*2490*/  @P1 LDG.E.LTC128B R24, desc[UR36][R20.64] ;  /* 0x0000002414181981 */ /* 0x000ea2000c1e1920 */
[----:B------:R-:W-:Y:S01]  /*24a0*/  IADD3 R8, P2, R8, R160, RZ ;  /* 0x000000a008087210 */ /* 0x000fe20007f5e0ff */
[----:B------:R-:W-:Y:S01]  /*24b0*/  BSSY B1, `(.L_x_38) ;  /* 0x0000011000017945 */ /* 0x000fe20003800000 */
[----:B------:R-:W-:Y:S02]  /*24c0*/  SHF.L.U64.HI R11, R10, 0x5, R11 ;  /* 0x000000050a0b7819 */ /* 0x000fe4000001020b */
[----:B------:R-:W-:Y:S01]  /*24d0*/  ISETP.GT.AND P0, PT, R0, 0x8, P0 ;  /* 0x000000080000780c */ /* 0x000fe20000704270 */
[----:B------:R-:W-:Y:S01]  /*24e0*/  IMAD.X R9, R9, 0x1, R167, P2 ;  /* 0x0000000109097824 */ /* 0x000fe200010e06a7 */
[----:B------:R-:W-:-:S05]  /*24f0*/  LEA R10, P2, R10, R4, 0x5 ;  /* 0x000000040a0a7211 */ /* 0x000fca00078428ff */
[----:B------:R-:W-:Y:S01]  /*2500*/  IMAD.X R11, R11, 0x1, R5, P2 ;  /* 0x000000010b0b7824 */ /* 0x000fe200010e0605 */
[----:B--2---:R-:W-:-:S05]  /*2510*/  LOP3.LUT R15, R24, 0xffffe000, RZ, 0xc0, !PT ;  /* 0xffffe000180f7812 */ /* 0x004fca00078ec0ff */
[----:B------:R-:W-:Y:S01]  /*2520*/  FMUL R25, R15, R156 ;  /* 0x0000009c0f197220 */ /* 0x000fe20000400000 */
[----:B------:R-:W-:-:S04]  /*2530*/  IMAD.WIDE.U32 R14, R23, R14, R8 ;  /* 0x0000000e170e7225 */ /* 0x000fc800078e0008 */
[----:B------:R-:W-:Y:S01]  /*2540*/  FFMA R25, R26, R155, R25 ;  /* 0x0000009b1a197223 */ /* 0x000fe20000000019 */
[----:B------:R-:W-:Y:S01]  /*2550*/  IMAD.IADD R9, R163, 0x1, R15 ;  /* 0x00000001a3097824 */ /* 0x000fe200078e020f */
[----:B------:R-:W-:-:S03]  /*2560*/  LEA R8, P3, R14, R12, 0x2 ;  /* 0x0000000c0e087211 */ /* 0x000fc600078610ff */
[----:B------:R-:W-:Y:S02]  /*2570*/  F2FP.TF32.F32.PACK_B R25, R25 ;  /* 0x00000019ff19723e */ /* 0x000fe400024050ff */
[----:B------:R-:W-:-:S03]  /*2580*/  LEA.HI.X R9, R14, R13, R9, 0x2, P3 ;  /* 0x0000000d0e097211 */ /* 0x000fc600018f1409 */
[----:B------:R0:W-:Y:S01]  /*2590*/  @P1 STG.E desc[UR36][R10.64], R25 ;  /* 0x000000190a001986 */ /* 0x0001e2000c101924 */
[----:B------:R-:W-:Y:S05]  /*25a0*/  @!P0 BRA `(.L_x_39) ;  /* 0x0000000000048947 */ /* 0x000fea0003800000 */
[----:B------:R2:W5:Y:S02]  /*25b0*/  LDG.E.LTC128B R24, desc[UR36][R8.64+0x4] ;  /* 0x0000042408187981 */ /* 0x000564000c1e1920 */
.L_x_39:
[----:B------:R-:W-:Y:S05]  /*25c0*/  BSYNC B1 ;  /* 0x0000000000017941 */ /* 0x000fea0003800000 */
.L_x_38:
[----:B-----5:R-:W-:Y:S01]  /*25d0*/  LOP3.LUT R13, R24, 0xffffe000, RZ, 0xc0, !PT ;  /* 0xffffe000180d7812 */ /* 0x020fe200078ec0ff */
[----:B------:R-:W-:Y:S01]  /*25e0*/  BSSY B1, `(.L_x_40) ;  /* 0x0000009000017945 */ /* 0x000fe20003800000 */
[----:B------:R-:W-:-:S03]  /*25f0*/  ISETP.GT.AND P1, PT, R3, 0x8, PT ;  /* 0x000000080300780c */ /* 0x000fc60003f24270 */
[----:B------:R-:W-:Y:S01]  /*2600*/  FMUL R12, R13, R156 ;  /* 0x0000009c0d0c7220 */ /* 0x000fe20000400000 */
[----:B------:R-:W-:-:S03]  /*2610*/  ISETP.GT.AND P2, PT, R0, RZ, P1 ;  /* 0x000000ff0000720c */ /* 0x000fc60000f44270 */
[----:B------:R-:W-:-:S05]  /*2620*/  FFMA R27, R27, R155, R12 ;  /* 0x0000009b1b1b7223 */ /* 0x000fca000000000c */
[----:B------:R-:W-:-:S05]  /*2630*/  F2FP.TF32.F32.PACK_B R27, R27 ;  /* 0x0000001bff1b723e */ /* 0x000fca00024050ff */
[----:B------:R3:W-:Y:S01]  /*2640*/  @P0 STG.E desc[UR36][R10.64+0x4], R27 ;  /* 0x0000041b0a000986 */ /* 0x0007e2000c101924 */
[----:B------:R-:W-:Y:S05]  /*2650*/  @!P2 BRA `(.L_x_41) ;  /* 0x000000000004a947 */ /* 0x000fea0003800000 */
[----:B------:R4:W5:Y:S02]  /*2660*/  LDG.E.LTC128B R24, desc[UR36][R6.64+0x20] ;  /* 0x0000202406187981 */ /* 0x000964000c1e1920 */
.L_x_41:
[----:B------:R-:W-:Y:S05]  /*2670*/  BSYNC B1 ;  /* 0x0000000000017941 */ /* 0x000fea0003800000 */
.L_x_40:
        /* <DEDUP_REMOVED lines=10> */
.L_x_43:
[----:B------:R-:W-:Y:S05]  /*2720*/  BSYNC B1 ;  /* 0x0000000000017941 */ /* 0x000fea0003800000 */
.L_x_42:
[----:B0----5:R-:W-:Y:S01]  /*2730*/  LOP3.LUT R13, R24, 0xffffe000, RZ, 0xc0, !PT ;  /* 0xffffe000180d7812 */ /* 0x021fe200078ec0ff */
[----:B------:R-:W-:Y:S01]  /*2740*/  BSSY B1, `(.L_x_44) ;  /* 0x0000008000017945 */ /* 0x000fe20003800000 */
[----:B------:R-:W-:-:S03]  /*2750*/  ISETP.GT.AND P1, PT, R0, 0x8, P1 ;  /* 0x000000080000780c */ /* 0x000fc60000f24270 */
[----:B------:R-:W-:-:S04]  /*2760*/  FMUL R12, R13, R156 ;  /* 0x0000009c0d0c7220 */ /* 0x000fc80000400000 */
[----:B------:R-:W-:-:S05]  /*2770*/  FFMA R29, R29, R155, R12 ;  /* 0x0000009b1d1d7223 */ /* 0x000fca000000000c */
[----:B------:R-:W-:-:S05]  /*2780*/  F2FP.TF32.F32.PACK_B R29, R29 ;  /* 0x0000001dff1d723e */ /* 0x000fca00024050ff */
[----:B------:R0:W-:Y:S01]  /*2790*/  @P3 STG.E desc[UR36][R4.64+0x24], R29 ;  /* 0x0000241d04003986 */ /* 0x0001e2000c101924 */
[----:B------:R-:W-:Y:S05]  /*27a0*/  @!P1 BRA `(.L_x_45) ;  /* 0x0000000000049947 */ /* 0x000fea0003800000 */
[----:B------:R0:W5:Y:S02]  /*27b0*/  LDG.E.LTC128B R24, desc[UR36][R8.64+0x20] ;  /* 0x0000202408187981 */ /* 0x000164000c1e1920 */
.L_x_45:
[----:B------:R-:W-:Y:S05]  /*27c0*/  BSYNC B1 ;  /* 0x0000000000017941 */ /* 0x000fea0003800000 */
.L_x_44:
[----:B-----5:R-:W-:Y:S01]  /*27d0*/  LOP3.LUT R13, R24, 0xffffe000, RZ, 0xc0, !PT ;  /* 0xffffe000180d7812 */ /* 0x020fe200078ec0ff */
        /* <DEDUP_REMOVED lines=8> */
.L_x_47:
[----:B------:R-:W-:Y:S05]  /*2860*/  BSYNC B1 ;  /* 0x0000000000017941 */ /* 0x000fea0003800000 */
.L_x_46:
[----:B0----5:R-:W-:Y:S01]  /*2870*/  LOP3.LUT R13, R24, 0xffffe000, RZ, 0xc0, !PT ;  /* 0xffffe000180d7812 */ /* 0x021fe200078ec0ff */
        /* <DEDUP_REMOVED lines=9> */
.L_x_49:
[----:B------:R-:W-:Y:S05]  /*2910*/  BSYNC B1 ;  /* 0x0000000000017941 */ /* 0x000fea0003800000 */
.L_x_48:
        /* <DEDUP_REMOVED lines=10> */
.L_x_51:
[----:B------:R-:W-:Y:S05]  /*29c0*/  BSYNC B1 ;  /* 0x0000000000017941 */ /* 0x000fea0003800000 */
.L_x_50:
        /* <DEDUP_REMOVED lines=9> */
.L_x_53:
[----:B------:R-:W-:Y:S05]  /*2a60*/  BSYNC B1 ;  /* 0x0000000000017941 */ /* 0x000fea0003800000 */
.L_x_52:
        /* <DEDUP_REMOVED lines=9> */
.L_x_55:
[----:B------:R-:W-:Y:S05]  /*2b00*/  BSYNC B1 ;  /* 0x0000000000017941 */ /* 0x000fea0003800000 */
.L_x_54:
        /* <DEDUP_REMOVED lines=10> */
.L_x_57:
[----:B------:R-:W-:Y:S05]  /*2bb0*/  BSYNC B1 ;  /* 0x0000000000017941 */ /* 0x000fea0003800000 */
.L_x_56:
        /* <DEDUP_REMOVED lines=10> */
.L_x_59:
[----:B------:R-:W-:Y:S05]  /*2c60*/  BSYNC B1 ;  /* 0x0000000000017941 */ /* 0x000fea0003800000 */
.L_x_58:
        /* <DEDUP_REMOVED lines=9> */
.L_x_61:
[----:B------:R-:W-:Y:S05]  /*2d00*/  BSYNC B1 ;  /* 0x0000000000017941 */ /* 0x000fea0003800000 */
.L_x_60:
        /* <DEDUP_REMOVED lines=9> */
.L_x_63:
[----:B------:R-:W-:Y:S05]  /*2da0*/  BSYNC B1 ;  /* 0x0000000000017941 */ /* 0x000fea0003800000 */
.L_x_62:
        /* <DEDUP_REMOVED lines=10> */
.L_x_65:
[----:B------:R-:W-:Y:S05]  /*2e50*/  BSYNC B1 ;  /* 0x0000000000017941 */ /* 0x000fea0003800000 */
.L_x_64:
        /* <DEDUP_REMOVED lines=10> */
.L_x_67:
[----:B------:R-:W-:Y:S05]  /*2f00*/  BSYNC B1 ;  /* 0x0000000000017941 */ /* 0x000fea0003800000 */
.L_x_66:
        /* <DEDUP_REMOVED lines=9> */
.L_x_69:
[----:B------:R-:W-:Y:S05]  /*2fa0*/  BSYNC B1 ;  /* 0x0000000000017941 */ /* 0x000fea0003800000 */
.L_x_68:
        /* <DEDUP_REMOVED lines=9> */
.L_x_71:
[----:B------:R-:W-:Y:S05]  /*3040*/  BSYNC B1 ;  /* 0x0000000000017941 */ /* 0x000fea0003800000 */
.L_x_70:
        /* <DEDUP_REMOVED lines=10> */
.L_x_73:
[----:B------:R-:W-:Y:S05]  /*30f0*/  BSYNC B1 ;  /* 0x0000000000017941 */ /* 0x000fea0003800000 */
.L_x_72:
        /* <DEDUP_REMOVED lines=10> */
.L_x_75:
[----:B------:R-:W-:Y:S05]  /*31a0*/  BSYNC B1 ;  /* 0x0000000000017941 */ /* 0x000fea0003800000 */
.L_x_74:
        /* <DEDUP_REMOVED lines=9> */
.L_x_77:
[----:B------:R-:W-:Y:S05]  /*3240*/  BSYNC B1 ;  /* 0x0000000000017941 */ /* 0x000fea0003800000 */
.L_x_76:
        /* <DEDUP_REMOVED lines=9> */
.L_x_79:
[----:B------:R-:W-:Y:S05]  /*32e0*/  BSYNC B1 ;  /* 0x0000000000017941 */ /* 0x000fea0003800000 */
.L_x_78:
        /* <DEDUP_REMOVED lines=10> */
.L_x_81:
[----:B------:R-:W-:Y:S05]  /*3390*/  BSYNC B1 ;  /* 0x0000000000017941 */ /* 0x000fea0003800000 */
.L_x_80:
        /* <DEDUP_REMOVED lines=10> */
.L_x_83:
[----:B------:R-:W-:Y:S05]  /*3440*/  BSYNC B1 ;  /* 0x0000000000017941 */ /* 0x000fea0003800000 */
.L_x_82:
        /* <DEDUP_REMOVED lines=9> */
.L_x_85:
[----:B------:R-:W-:Y:S05]  /*34e0*/  BSYNC B1 ;  /* 0x0000000000017941 */ /* 0x000fea0003800000 */
.L_x_84:
        /* <DEDUP_REMOVED lines=9> */
.L_x_87:
[----:B------:R-:W-:Y:S05]  /*3580*/  BSYNC B1 ;  /* 0x0000000000017941 */ /* 0x000fea0003800000 */
.L_x_86:
        /* <DEDUP_REMOVED lines=10> */
.L_x_89:
[----:B------:R-:W-:Y:S05]  /*3630*/  BSYNC B1 ;  /* 0x0000000000017941 */ /* 0x000fea0003800000 */
.L_x_88:
        /* <DEDUP_REMOVED lines=10> */
.L_x_91:
[----:B------:R-:W-:Y:S05]  /*36e0*/  BSYNC B1 ;  /* 0x0000000000017941 */ /* 0x000fea0003800000 */
.L_x_90:
        /* <DEDUP_REMOVED lines=9> */
.L_x_93:
[----:B------:R-:W-:Y:S05]  /*3780*/  BSYNC B1 ;  /* 0x0000000000017941 */ /* 0x000fea0003800000 */
.L_x_92:
        /* <DEDUP_REMOVED lines=9> */
.L_x_95:
[----:B------:R-:W-:Y:S05]  /*3820*/  BSYNC B1 ;  /* 0x0000000000017941 */ /* 0x000fea0003800000 */
.L_x_94:
        /* <DEDUP_REMOVED lines=10> */
.L_x_97:
[----:B------:R-:W-:Y:S05]  /*38d0*/  BSYNC B1 ;  /* 0x0000000000017941 */ /* 0x000fea0003800000 */
.L_x_96:
        /* <DEDUP_REMOVED lines=10> */
.L_x_99:
[----:B------:R-:W-:Y:S05]  /*3980*/  BSYNC B1 ;  /* 0x0000000000017941 */ /* 0x000fea0003800000 */
.L_x_98:
        /* <DEDUP_REMOVED lines=9> */
.L_x_101:
[----:B------:R-:W-:Y:S05]  /*3a20*/  BSYNC B1 ;  /* 0x0000000000017941 */ /* 0x000fea0003800000 */
.L_x_100:
        /* <DEDUP_REMOVED lines=9> */
.L_x_103:
[----:B------:R-:W-:Y:S05]  /*3ac0*/  BSYNC B1 ;  /* 0x0000000000017941 */ /* 0x000fea0003800000 */
.L_x_102:
        /* <DEDUP_REMOVED lines=10> */
.L_x_105:
[----:B------:R-:W-:Y:S05]  /*3b70*/  BSYNC B1 ;  /* 0x0000000000017941 */ /* 0x000fea0003800000 */
.L_x_104:
        /* <DEDUP_REMOVED lines=10> */
.L_x_107:
[----:B------:R-:W-:Y:S05]  /*3c20*/  BSYNC B1 ;  /* 0x0000000000017941 */ /* 0x000fea0003800000 */
.L_x_106:
        /* <DEDUP_REMOVED lines=9> */
.L_x_109:
[----:B------:R-:W-:Y:S05]  /*3cc0*/  BSYNC B1 ;  /* 0x0000000000017941 */ /* 0x000fea0003800000 */
.L_x_108:
        /* <DEDUP_REMOVED lines=9> */
.L_x_111:
[----:B------:R-:W-:Y:S05]  /*3d60*/  BSYNC B1 ;  /* 0x0000000000017941 */ /* 0x000fea0003800000 */
.L_x_110:
        /* <DEDUP_REMOVED lines=10> */
.L_x_113:
[----:B------:R-:W-:Y:S05]  /*3e10*/  BSYNC B1 ;  /* 0x0000000000017941 */ /* 0x000fea0003800000 */
.L_x_112:
        /* <DEDUP_REMOVED lines=10> */
.L_x_115:
[----:B------:R-:W-:Y:S05]  /*3ec0*/  BSYNC B1 ;  /* 0x0000000000017941 */ /* 0x000fea0003800000 */
.L_x_114:
        /* <DEDUP_REMOVED lines=9> */
.L_x_117:
[----:B------:R-:W-:Y:S05]  /*3f60*/  BSYNC B1 ;  /* 0x0000000000017941 */ /* 0x000fea0003800000 */
.L_x_116:
        /* <DEDUP_REMOVED lines=9> */
.L_x_119:
[----:B------:R-:W-:Y:S05]  /*4000*/  BSYNC B1 ;  /* 0x0000000000017941 */ /* 0x000fea0003800000 */
.L_x_118:
        /* <DEDUP_REMOVED lines=10> */
.L_x_121:
[----:B------:R-:W-:Y:S05]  /*40b0*/  BSYNC B1 ;  /* 0x0000000000017941 */ /* 0x000fea0003800000 */
.L_x_120:
        /* <DEDUP_REMOVED lines=10> */
.L_x_123:
[----:B------:R-:W-:Y:S05]  /*4160*/  BSYNC B1 ;  /* 0x0000000000017941 */ /* 0x000fea0003800000 */
.L_x_122:
        /* <DEDUP_REMOVED lines=9> */
.L_x_125:
[----:B------:R-:W-:Y:S05]  /*4200*/  BSYNC B1 ;  /* 0x0000000000017941 */ /* 0x000fea0003800000 */
.L_x_124:
        /* <DEDUP_REMOVED lines=9> */
.L_x_127:
[----:B------:R-:W-:Y:S05]  /*42a0*/  BSYNC B1 ;  /* 0x0000000000017941 */ /* 0x000fea0003800000 */
.L_x_126:
        /* <DEDUP_REMOVED lines=10> */
.L_x_129:
[----:B------:R-:W-:Y:S05]  /*4350*/  BSYNC B1 ;  /* 0x0000000000017941 */ /* 0x000fea0003800000 */
.L_x_128:
        /* <DEDUP_REMOVED lines=10> */
.L_x_131:
[----:B------:R-:W-:Y:S05]  /*4400*/  BSYNC B1 ;  /* 0x0000000000017941 */ /* 0x000fea0003800000 */
.L_x_130:
        /* <DEDUP_REMOVED lines=9> */
.L_x_133:
[----:B------:R-:W-:Y:S05]  /*44a0*/  BSYNC B1 ;  /* 0x0000000000017941 */ /* 0x000fea0003800000 */
.L_x_132:
        /* <DEDUP_REMOVED lines=9> */
.L_x_135:
[----:B------:R-:W-:Y:S05]  /*4540*/  BSYNC B1 ;  /* 0x0000000000017941 */ /* 0x000fea0003800000 */
.L_x_134:
        /* <DEDUP_REMOVED lines=10> */
.L_x_137:
[----:B------:R-:W-:Y:S05]  /*45f0*/  BSYNC B1 ;  /* 0x0000000000017941 */ /* 0x000fea0003800000 */
.L_x_136:
        /* <DEDUP_REMOVED lines=10> */
.L_x_139:
[----:B------:R-:W-:Y:S05]  /*46a0*/  BSYNC B1 ;  /* 0x0000000000017941 */ /* 0x000fea0003800000 */
.L_x_138:
        /* <DEDUP_REMOVED lines=9> */
.L_x_141:
[----:B------:R-:W-:Y:S05]  /*4740*/  BSYNC B1 ;  /* 0x0000000000017941 */ /* 0x000fea0003800000 */
.L_x_140:
        /* <DEDUP_REMOVED lines=9> */
.L_x_143:
[----:B------:R-:W-:Y:S05]  /*47e0*/  BSYNC B1 ;  /* 0x0000000000017941 */ /* 0x000fea0003800000 */
.L_x_142:
        /* <DEDUP_REMOVED lines=10> */
.L_x_145:
[----:B------:R-:W-:Y:S05]  /*4890*/  BSYNC B1 ;  /* 0x0000000000017941 */ /* 0x000fea0003800000 */
.L_x_144:
        /* <DEDUP_REMOVED lines=10> */
.L_x_147:
[----:B------:R-:W-:Y:S05]  /*4940*/  BSYNC B1 ;  /* 0x0000000000017941 */ /* 0x000fea0003800000 */
.L_x_146:
        /* <DEDUP_REMOVED lines=9> */
.L_x_149:
[----:B------:R-:W-:Y:S05]  /*49e0*/  BSYNC B1 ;  /* 0x0000000000017941 */ /* 0x000fea0003800000 */
.L_x_148:
        /* <DEDUP_REMOVED lines=9> */
.L_x_151:
[----:B------:R-:W-:Y:S05]  /*4a80*/  BSYNC B1 ;  /* 0x0000000000017941 */ /* 0x000fea0003800000 */
.L_x_150:
        /* <DEDUP_REMOVED lines=10> */
.L_x_153:
[----:B------:R-:W-:Y:S05]  /*4b30*/  BSYNC B1 ;  /* 0x0000000000017941 */ /* 0x000fea0003800000 */
.L_x_152:
        /* <DEDUP_REMOVED lines=10> */
.L_x_155:
[----:B------:R-:W-:Y:S05]  /*4be0*/  BSYNC B1 ;  /* 0x0000000000017941 */ /* 0x000fea0003800000 */
.L_x_154:
        /* <DEDUP_REMOVED lines=9> */
.L_x_157:
[----:B------:R-:W-:Y:S05]  /*4c80*/  BSYNC B1 ;  /* 0x0000000000017941 */ /* 0x000fea0003800000 */
.L_x_156:
        /* <DEDUP_REMOVED lines=9> */
.L_x_159:
[----:B------:R-:W-:Y:S05]  /*4d20*/  BSYNC B1 ;  /* 0x0000000000017941 */ /* 0x000fea0003800000 */
.L_x_158:
        /* <DEDUP_REMOVED lines=10> */
.L_x_161:
[----:B------:R-:W-:Y:S05]  /*4dd0*/  BSYNC B1 ;  /* 0x0000000000017941 */ /* 0x000fea0003800000 */
.L_x_160:
        /* <DEDUP_REMOVED lines=10> */
.L_x_163:
[----:B------:R-:W-:Y:S05]  /*4e80*/  BSYNC B1 ;  /* 0x0000000000017941 */ /* 0x000fea0003800000 */
.L_x_162:
        /* <DEDUP_REMOVED lines=9> */
.L_x_165:
[----:B------:R-:W-:Y:S05]  /*4f20*/  BSYNC B1 ;  /* 0x0000000000017941 */ /* 0x000fea0003800000 */
.L_x_164:
        /* <DEDUP_REMOVED lines=9> */
.L_x_167:
[----:B------:R-:W-:Y:S05]  /*4fc0*/  BSYNC B1 ;  /* 0x0000000000017941 */ /* 0x000fea0003800000 */
.L_x_166:
        /* <DEDUP_REMOVED lines=10> */
.L_x_169:
[----:B------:R-:W-:Y:S05]  /*5070*/  BSYNC B1 ;  /* 0x0000000000017941 */ /* 0x000fea0003800000 */
.L_x_168:
        /* <DEDUP_REMOVED lines=10> */
.L_x_171:
[----:B------:R-:W-:Y:S05]  /*5120*/  BSYNC B1 ;  /* 0x0000000000017941 */ /* 0x000fea0003800000 */
.L_x_170:
        /* <DEDUP_REMOVED lines=9> */
.L_x_173:
[----:B------:R-:W-:Y:S05]  /*51c0*/  BSYNC B1 ;  /* 0x0000000000017941 */ /* 0x000fea0003800000 */
.L_x_172:
        /* <DEDUP_REMOVED lines=9> */
.L_x_175:
[----:B------:R-:W-:Y:S05]  /*5260*/  BSYNC B1 ;  /* 0x0000000000017941 */ /* 0x000fea0003800000 */
.L_x_174:
        /* <DEDUP_REMOVED lines=10> */
.L_x_177:
[----:B------:R-:W-:Y:S05]  /*5310*/  BSYNC B1 ;  /* 0x0000000000017941 */ /* 0x000fea0003800000 */
.L_x_176:
        /* <DEDUP_REMOVED lines=10> */
.L_x_179:
[----:B------:R-:W-:Y:S05]  /*53c0*/  BSYNC B1 ;  /* 0x0000000000017941 */ /* 0x000fea0003800000 */
.L_x_178:
        /* <DEDUP_REMOVED lines=9> */
.L_x_181:
[----:B------:R-:W-:Y:S05]  /*5460*/  BSYNC B1 ;  /* 0x0000000000017941 */ /* 0x000fea0003800000 */
.L_x_180:
        /* <DEDUP_REMOVED lines=9> */
.L_x_183:
[----:B------:R-:W-:Y:S05]  /*5500*/  BSYNC B1 ;  /* 0x0000000000017941 */ /* 0x000fea0003800000 */
.L_x_182:
        /* <DEDUP_REMOVED lines=10> */
.L_x_185:
[----:B------:R-:W-:Y:S05]  /*55b0*/  BSYNC B1 ;  /* 0x0000000000017941 */ /* 0x000fea0003800000 */
.L_x_184:
        /* <DEDUP_REMOVED lines=10> */
.L_x_187:
[----:B------:R-:W-:Y:S05]  /*5660*/  BSYNC B1 ;  /* 0x0000000000017941 */ /* 0x000fea0003800000 */
.L_x_186:
        /* <DEDUP_REMOVED lines=9> */
.L_x_189:
[----:B------:R-:W-:Y:S05]  /*5700*/  BSYNC B1 ;  /* 0x0000000000017941 */ /* 0x000fea0003800000 */
.L_x_188:
        /* <DEDUP_REMOVED lines=9> */
.L_x_191:
[----:B------:R-:W-:Y:S05]  /*57a0*/  BSYNC B1 ;  /* 0x0000000000017941 */ /* 0x000fea0003800000 */
.L_x_190:
        /* <DEDUP_REMOVED lines=10> */
.L_x_193:
[----:B------:R-:W-:Y:S05]  /*5850*/  BSYNC B1 ;  /* 0x0000000000017941 */ /* 0x000fea0003800000 */
.L_x_192:
        /* <DEDUP_REMOVED lines=10> */
.L_x_195:
[----:B------:R-:W-:Y:S05]  /*5900*/  BSYNC B1 ;  /* 0x0000000000017941 */ /* 0x000fea0003800000 */
.L_x_194:
        /* <DEDUP_REMOVED lines=9> */
.L_x_197:
[----:B------:R-:W-:Y:S05]  /*59a0*/  BSYNC B1 ;  /* 0x0000000000017941 */ /* 0x000fea0003800000 */
.L_x_196:
        /* <DEDUP_REMOVED lines=9> */
.L_x_199:
[----:B------:R-:W-:Y:S05]  /*5a40*/  BSYNC B1 ;  /* 0x0000000000017941 */ /* 0x000fea0003800000 */
.L_x_198:
        /* <DEDUP_REMOVED lines=10> */
.L_x_201:
[----:B------:R-:W-:Y:S05]  /*5af0*/  BSYNC B1 ;  /* 0x0000000000017941 */ /* 0x000fea0003800000 */
.L_x_200:
        /* <DEDUP_REMOVED lines=10> */
.L_x_203:
[----:B------:R-:W-:Y:S05]  /*5ba0*/  BSYNC B1 ;  /* 0x0000000000017941 */ /* 0x000fea0003800000 */
.L_x_202:
        /* <DEDUP_REMOVED lines=9> */
.L_x_205:
[----:B------:R-:W-:Y:S05]  /*5c40*/  BSYNC B1 ;  /* 0x0000000000017941 */ /* 0x000fea0003800000 */
.L_x_204:
        /* <DEDUP_REMOVED lines=9> */
.L_x_207:
[----:B------:R-:W-:Y:S05]  /*5ce0*/  BSYNC B1 ;  /* 0x0000000000017941 */ /* 0x000fea0003800000 */
.L_x_206:
        /* <DEDUP_REMOVED lines=10> */
.L_x_209:
[----:B------:R-:W-:Y:S05]  /*5d90*/  BSYNC B1 ;  /* 0x0000000000017941 */ /* 0x000fea0003800000 */
.L_x_208:
        /* <DEDUP_REMOVED lines=10> */
.L_x_211:
[----:B------:R-:W-:Y:S05]  /*5e40*/  BSYNC B1 ;  /* 0x0000000000017941 */ /* 0x000fea0003800000 */
.L_x_210:
        /* <DEDUP_REMOVED lines=9> */
.L_x_213:
[----:B------:R-:W-:Y:S05]  /*5ee0*/  BSYNC B1 ;  /* 0x0000000000017941 */ /* 0x000fea0003800000 */
.L_x_212:
        /* <DEDUP_REMOVED lines=9> */
.L_x_215:
[----:B------:R-:W-:Y:S05]  /*5f80*/  BSYNC B1 ;  /* 0x0000000000017941 */ /* 0x000fea0003800000 */
.L_x_214:
        /* <DEDUP_REMOVED lines=10> */
.L_x_217:
[----:B------:R-:W-:Y:S05]  /*6030*/  BSYNC B1 ;  /* 0x0000000000017941 */ /* 0x000fea0003800000 */
.L_x_216:
        /* <DEDUP_REMOVED lines=10> */
.L_x_219:
[----:B------:R-:W-:Y:S05]  /*60e0*/  BSYNC B1 ;  /* 0x0000000000017941 */ /* 0x000fea0003800000 */
.L_x_218:
        /* <DEDUP_REMOVED lines=9> */
.L_x_221:
[----:B------:R-:W-:Y:S05]  /*6180*/  BSYNC B1 ;  /* 0x0000000000017941 */ /* 0x000fea0003800000 */
.L_x_220:
        /* <DEDUP_REMOVED lines=9> */
.L_x_223:
[----:B------:R-:W-:Y:S05]  /*6220*/  BSYNC B1 ;  /* 0x0000000000017941 */ /* 0x000fea0003800000 */
.L_x_222:
        /* <DEDUP_REMOVED lines=10> */
.L_x_225:
[----:B------:R-:W-:Y:S05]  /*62d0*/  BSYNC B1 ;  /* 0x0000000000017941 */ /* 0x000fea0003800000 */
.L_x_224:
        /* <DEDUP_REMOVED lines=10> */
.L_x_227:
[----:B------:R-:W-:Y:S05]  /*6380*/  BSYNC B1 ;  /* 0x0000000000017941 */ /* 0x000fea0003800000 */
.L_x_226:
        /* <DEDUP_REMOVED lines=9> */
.L_x_229:
[----:B------:R-:W-:Y:S05]  /*6420*/  BSYNC B1 ;  /* 0x0000000000017941 */ /* 0x000fea0003800000 */
.L_x_228:
        /* <DEDUP_REMOVED lines=9> */
.L_x_231:
[----:B------:R-:W-:Y:S05]  /*64c0*/  BSYNC B1 ;  /* 0x0000000000017941 */ /* 0x000fea0003800000 */
.L_x_230:
        /* <DEDUP_REMOVED lines=10> */
.L_x_233:
[----:B------:R-:W-:Y:S05]  /*6570*/  BSYNC B1 ;  /* 0x0000000000017941 */ /* 0x000fea0003800000 */
.L_x_232:
        /* <DEDUP_REMOVED lines=10> */
.L_x_235:
[----:B------:R-:W-:Y:S05]  /*6620*/  BSYNC B1 ;  /* 0x0000000000017941 */ /* 0x000fea0003800000 */
.L_x_234:
        /* <DEDUP_REMOVED lines=9> */
.L_x_237:
[----:B------:R-:W-:Y:S05]  /*66c0*/  BSYNC B1 ;  /* 0x0000000000017941 */ /* 0x000fea0003800000 */
.L_x_236:
        /* <DEDUP_REMOVED lines=9> */
.L_x_239:
[----:B------:R-:W-:Y:S05]  /*6760*/  BSYNC B1 ;  /* 0x0000000000017941 */ /* 0x000fea0003800000 */
.L_x_238:
        /* <DEDUP_REMOVED lines=10> */
.L_x_241:
[----:B------:R-:W-:Y:S05]  /*6810*/  BSYNC B1 ;  /* 0x0000000000017941 */ /* 0x000fea0003800000 */
.L_x_240:
        /* <DEDUP_REMOVED lines=10> */
.L_x_243:
[----:B------:R-:W-:Y:S05]  /*68c0*/  BSYNC B1 ;  /* 0x0000000000017941 */ /* 0x000fea0003800000 */
.L_x_242:
        /* <DEDUP_REMOVED lines=9> */
.L_x_245:
[----:B------:R-:W-:Y:S05]  /*6960*/  BSYNC B1 ;  /* 0x0000000000017941 */ /* 0x000fea0003800000 */
.L_x_244:
        /* <DEDUP_REMOVED lines=9> */
.L_x_247:
[----:B------:R-:W-:Y:S05]  /*6a00*/  BSYNC B1 ;  /* 0x0000000000017941 */ /* 0x000fea0003800000 */
.L_x_246:
        /* <DEDUP_REMOVED lines=10> */
.L_x_249:
[----:B------:R-:W-:Y:S05]  /*6ab0*/  BSYNC B1 ;  /* 0x0000000000017941 */ /* 0x000fea0003800000 */
.L_x_248:
        /* <DEDUP_REMOVED lines=10> */
.L_x_251:
[----:B------:R-:W-:Y:S05]  /*6b60*/  BSYNC B1 ;  /* 0x0000000000017941 */ /* 0x000fea0003800000 */
.L_x_250:
        /* <DEDUP_REMOVED lines=9> */
.L_x_253:
[----:B------:R-:W-:Y:S05]  /*6c00*/  BSYNC B1 ;  /* 0x0000000000017941 */ /* 0x000fea0003800000 */
.L_x_252:
        /* <DEDUP_REMOVED lines=9> */
.L_x_255:
[----:B------:R-:W-:Y:S05]  /*6ca0*/  BSYNC B1 ;  /* 0x0000000000017941 */ /* 0x000fea0003800000 */
.L_x_254:
        /* <DEDUP_REMOVED lines=10> */
.L_x_257:
[----:B------:R-:W-:Y:S05]  /*6d50*/  BSYNC B1 ;  /* 0x0000000000017941 */ /* 0x000fea0003800000 */
.L_x_256:
        /* <DEDUP_REMOVED lines=10> */
.L_x_259:
[----:B------:R-:W-:Y:S05]  /*6e00*/  BSYNC B1 ;  /* 0x0000000000017941 */ /* 0x000fea0003800000 */
.L_x_258:
        /* <DEDUP_REMOVED lines=9> */
.L_x_261:
[----:B------:R-:W-:Y:S05]  /*6ea0*/  BSYNC B1 ;  /* 0x0000000000017941 */ /* 0x000fea0003800000 */
.L_x_260:
        /* <DEDUP_REMOVED lines=9> */
.L_x_263:
[----:B------:R-:W-:Y:S05]  /*6f40*/  BSYNC B1 ;  /* 0x0000000000017941 */ /* 0x000fea0003800000 */
.L_x_262:
        /* <DEDUP_REMOVED lines=10> */
.L_x_265:
[----:B------:R-:W-:Y:S05]  /*6ff0*/  BSYNC B1 ;  /* 0x0000000000017941 */ /* 0x000fea0003800000 */
.L_x_264:
        /* <DEDUP_REMOVED lines=10> */
.L_x_267:
[----:B------:R-:W-:Y:S05]  /*70a0*/  BSYNC B1 ;  /* 0x0000000000017941 */ /* 0x000fea0003800000 */
.L_x_266:
        /* <DEDUP_REMOVED lines=9> */
.L_x_269:
[----:B------:R-:W-:Y:S05]  /*7140*/  BSYNC B1 ;  /* 0x0000000000017941 */ /* 0x000fea0003800000 */
.L_x_268:
        /* <DEDUP_REMOVED lines=9> */
.L_x_271:
[----:B------:R-:W-:Y:S05]  /*71e0*/  BSYNC B1 ;  /* 0x0000000000017941 */ /* 0x000fea0003800000 */
.L_x_270:
        /* <DEDUP_REMOVED lines=10> */
.L_x_273:
[----:B------:R-:W-:Y:S05]  /*7290*/  BSYNC B1 ;  /* 0x0000000000017941 */ /* 0x000fea0003800000 */
.L_x_272:
        /* <DEDUP_REMOVED lines=10> */
.L_x_275:
[----:B------:R-:W-:Y:S05]  /*7340*/  BSYNC B1 ;  /* 0x0000000000017941 */ /* 0x000fea0003800000 */
.L_x_274:
        /* <DEDUP_REMOVED lines=9> */
.L_x_277:
[----:B------:R-:W-:Y:S05]  /*73e0*/  BSYNC B1 ;  /* 0x0000000000017941 */ /* 0x000fea0003800000 */
.L_x_276:
        /* <DEDUP_REMOVED lines=9> */
.L_x_279:
[----:B------:R-:W-:Y:S05]  /*7480*/  BSYNC B1 ;  /* 0x0000000000017941 */ /* 0x000fea0003800000 */
.L_x_278:
        /* <DEDUP_REMOVED lines=10> */
.L_x_281:
[----:B------:R-:W-:Y:S05]  /*7530*/  BSYNC B1 ;  /* 0x0000000000017941 */ /* 0x000fea0003800000 */
.L_x_280:
        /* <DEDUP_REMOVED lines=10> */
.L_x_283:
[----:B------:R-:W-:Y:S05]  /*75e0*/  BSYNC B1 ;  /* 0x0000000000017941 */ /* 0x000fea0003800000 */
.L_x_282:
[----:B-----5:R-:W-:Y:S01]  /*75f0*/  LOP3.LUT R3, R24, 0xffffe000, RZ, 0xc0, !PT ;  /* 0xffffe00018037812 */ /* 0x020fe200078ec0ff */
[----:B------:R-:W-:Y:S01]  /*7600*/  BSSY B1, `(.L_x_284) ;  /* 0x0000008000017945 */ /* 0x000fe20003800000 */
[----:B------:R-:W-:-:S03]  /*7610*/  ISETP.GT.AND P1, PT, R0, 0x8, P1 ;  /* 0x000000080000780c */ /* 0x000fc60000f24270 */
[----:B01--4-:R-:W-:-:S04]  /*7620*/  FMUL R6, R3, R156 ;  /* 0x0000009c03067220 */ /* 0x013fc80000400000 */
[----:B------:R-:W-:-:S05]  /*7630*/  FFMA R149, R149, R155, R6 ;  /* 0x0000009b95957223 */ /* 0x000fca0000000006 */
[----:B------:R-:W-:-:S05]  /*7640*/  F2FP.TF32.F32.PACK_B R149, R149 ;  /* 0x00000095ff95723e */ /* 0x000fca00024050ff */
[----:B------:R0:W-:Y:S01]  /*7650*/  @P3 STG.E desc[UR36][R4.64+0x3e4], R149 ;  /* 0x0003e49504003986 */ /* 0x0001e2000c101924 */
[----:B------:R-:W-:Y:S05]  /*7660*/  @!P1 BRA `(.L_x_285) ;  /* 0x0000000000049947 */ /* 0x000fea0003800000 */
[----:B------:R1:W5:Y:S02]  /*7670*/  LDG.E.LTC128B R24, desc[UR36][R8.64+0x3e0] ;  /* 0x0003e02408187981 */ /* 0x000364000c1e1920 */
.L_x_285:
[----:B------:R-:W-:Y:S05]  /*7680*/  BSYNC B1 ;  /* 0x0000000000017941 */ /* 0x000fea0003800000 */
.L_x_284:
[----:B-----5:R-:W-:Y:S01]  /*7690*/  LOP3.LUT R3, R24, 0xffffe000, RZ, 0xc0, !PT ;  /* 0xffffe00018037812 */ /* 0x020fe200078ec0ff */
[----:B0-----:R-:W-:Y:S01]  /*76a0*/  @P1 IMAD.MOV.U32 R4, RZ, RZ, R10 ;  /* 0x000000ffff041224 */ /* 0x001fe200078e000a */
[----:B------:R-:W-:Y:S01]  /*76b0*/  ISETP.GT.AND P0, PT, R0, 0x8, P0 ;  /* 0x000000080000780c */ /* 0x000fe20000704270 */
[----:B------:R-:W-:Y:S01]  /*76c0*/  @P1 IMAD.MOV.U32 R5, RZ, RZ, R11 ;  /* 0x000000ffff051224 */ /* 0x000fe200078e000b */
[----:B------:R-:W-:Y:S01]  /*76d0*/  BSSY B1, `(.L_x_286) ;  /* 0x0000007000017945 */ /* 0x000fe20003800000 */
[----:B------:R-:W-:-:S04]  /*76e0*/  FMUL R3, R3, R156 ;  /* 0x0000009c03037220 */ /* 0x000fc80000400000 */
[----:B------:R-:W-:-:S05]  /*76f0*/  FFMA R3, R150, R155, R3 ;  /* 0x0000009b96037223 */ /* 0x000fca0000000003 */
[----:B------:R-:W-:-:S05]  /*7700*/  F2FP.TF32.F32.PACK_B R3, R3 ;  /* 0x00000003ff03723e */ /* 0x000fca00024050ff */
[----:B------:R0:W-:Y:S01]  /*7710*/  @P1 STG.E desc[UR36][R4.64+0x3e0], R3 ;  /* 0x0003e00304001986 */ /* 0x0001e2000c101924 */
[----:B------:R-:W-:Y:S05]  /*7720*/  @!P0 BRA `(.L_x_287) ;  /* 0x0000000000048947 */ /* 0x000fea0003800000 */
[----:B------:R4:W5:Y:S02]  /*7730*/  LDG.E.LTC128B R24, desc[UR36][R8.64+0x3e4] ;  /* 0x0003e42408187981 */ /* 0x000964000c1e1920 */
.L_x_287:
[----:B------:R-:W-:Y:S05]  /*7740*/  BSYNC B1 ;  /* 0x0000000000017941 */ /* 0x000fea0003800000 */
.L_x_286:
[----:B------:R-:W-:Y:S05]  /*7750*/  @!P0 BRA `(.L_x_288) ;  /* 0x0000002400308947 */ /* 0x000fea0003800000 */
[----:B0----5:R-:W-:-:S05]  /*7760*/  LOP3.LUT R3, R24, 0xffffe000, RZ, 0xc0, !PT ;  /* 0xffffe00018037812 */ /* 0x021fca00078ec0ff */
[----:B------:R-:W-:-:S04]  /*7770*/  FMUL R0, R3, R156 ;  /* 0x0000009c03007220 */ /* 0x000fc80000400000 */
[----:B------:R-:W-:-:S05]  /*7780*/  FFMA R151, R151, R155, R0 ;  /* 0x0000009b97977223 */ /* 0x000fca0000000000 */
[----:B------:R-:W-:-:S05]  /*7790*/  F2FP.TF32.F32.PACK_B R151, R151 ;  /* 0x00000097ff97723e */ /* 0x000fca00024050ff */
[----:B------:R0:W-:Y:S01]  /*77a0*/  STG.E desc[UR36][R10.64+0x3e4], R151 ;  /* 0x0003e4970a007986 */ /* 0x0001e2000c101924 */
[----:B------:R-:W-:Y:S05]  /*77b0*/  BRA `(.L_x_288) ;  /* 0x0000002400187947 */ /* 0x000fea0003800000 */
.L_x_35:
[----:B------:R-:W-:Y:S01]  /*77c0*/  ISETP.GT.AND P3, PT, R3, 0x1, PT ;  /* 0x000000010300780c */ /* 0x000fe20003f64270 */
[----:B------:R-:W-:Y:S01]  /*77d0*/  ULDC.64 UR4, c[0x0][0x5c0] ;  /* 0x0001700000047ab9 */ /* 0x000fe20000000a00 */
[-C--:B------:R-:W-:Y:S01]  /*77e0*/  FMUL R9, R24, R155.reuse ;  /* 0x0000009b18097220 */ /* 0x080fe20000400000 */
[----:B------:R-:W-:Y:S01]  /*77f0*/  LEA R4, P4, R162, UR4, 0x2 ;  /* 0x00000004a2047c11 */ /* 0x000fe2000f8810ff */
[-C--:B------:R-:W-:Y:S01]  /*7800*/  FMUL R25, R25, R155.reuse ;  /* 0x0000009b19197220 */ /* 0x080fe20000400000 */
[----:B------:R-:W-:Y:S01]  /*7810*/  ISETP.GT.AND P0, PT, R0, RZ, P3 ;  /* 0x000000ff0000720c */ /* 0x000fe20001f04270 */
[-C--:B------:R-:W-:Y:S01]  /*7820*/  FMUL R27, R27, R155.reuse ;  /* 0x0000009b1b1b7220 */ /* 0x080fe20000400000 */
[----:B------:R-:W-:Y:S01]  /*7830*/  LEA.HI.X R5, R162, UR5, R173, 0x2, P4 ;  /* 0x00000005a2057c11 */ /* 0x000fe2000a0f14ad */
[----:B------:R-:W-:Y:S01]  /*7840*/  FMUL R29, R29, R155 ;  /* 0x0000009b1d1d7220 */ /* 0x000fe20000400000 */
[----:B------:R-:W-:Y:S01]  /*7850*/  F2FP.TF32.F32.PACK_B R9, R9 ;  /* 0x00000009ff09723e */ /* 0x000fe200024050ff */
[----:B------:R-:W-:Y:S01]  /*7860*/  FMUL R31, R31, R155 ;  /* 0x0000009b1f1f7220 */ /* 0x000fe20000400000 */
[----:B------:R-:W-:Y:S01]  /*7870*/  F2FP.TF32.F32.PACK_B R25, R25 ;  /* 0x00000019ff19723e */ /* 0x000fe200024050ff */
[-C--:B------:R-:W-:Y:S01]  /*7880*/  FMUL R13, R32, R155.reuse ;  /* 0x0000009b200d7220 */ /* 0x080fe20000400000 */
[C---:B------:R-:W-:Y:S01]  /*7890*/  SHF.L.U64.HI R7, R10.reuse, 0x5, R11 ;  /* 0x000000050a077819 */ /* 0x040fe2000001020b */
[----:B------:R0:W-:Y:S01]  /*78a0*/  @P2 STG.E desc[UR36][R4.64], R9 ;  /* 0x0000000904002986 */ /* 0x0001e2000c101924 */
[----:B------:R-:W-:Y:S01]  /*78b0*/  LEA R6, P4, R10, R4, 0x5 ;  /* 0x000000040a067211 */ /* 0x000fe200078828ff */
[-C--:B------:R-:W-:Y:S01]  /*78c0*/  FMUL R11, R26, R155.reuse ;  /* 0x0000009b1a0b7220 */ /* 0x080fe20000400000 */
[C---:B------:R-:W-:Y:S01]  /*78d0*/  ISETP.GT.AND P1, PT, R0.reuse, 0x8, P1 ;  /* 0x000000080000780c */ /* 0x040fe20000f24270 */
[----:B------:R-:W-:Y:S01]  /*78e0*/  @P0 STG.E desc[UR36][R4.64+0x4], R25 ;  /* 0x0000041904000986 */ /* 0x000fe2000c101924 */
[----:B------:R-:W-:Y:S01]  /*78f0*/  ISETP.GT.AND P2, PT, R3, 0x8, PT ;  /* 0x000000080300780c */ /* 0x000fe20003f44270 */
[----:B------:R-:W-:Y:S01]  /*7900*/  IMAD.X R7, R7, 0x1, R5, P4 ;  /* 0x0000000107077824 */ /* 0x000fe200020e0605 */
[C---:B------:R-:W-:Y:S01]  /*7910*/  ISETP.GT.AND P3, PT, R0.reuse, 0x8, P3 ;  /* 0x000000080000780c */ /* 0x040fe20001f64270 */
[-C--:B------:R-:W-:Y:S01]  /*7920*/  FMUL R33, R33, R155.reuse ;  /* 0x0000009b21217220 */ /* 0x080fe20000400000 */
[----:B------:R-:W-:Y:S01]  /*7930*/  ISETP.GT.AND P0, PT, R3, 0x9, PT ;  /* 0x000000090300780c */ /* 0x000fe20003f04270 */
[-C--:B------:R-:W-:Y:S01]  /*7940*/  FMUL R35, R35, R155.reuse ;  /* 0x0000009b23237220 */ /* 0x080fe20000400000 */
[----:B------:R-:W-:Y:S01]  /*7950*/  ISETP.GT.AND P5, PT, R0, RZ, P2 ;  /* 0x000000ff0000720c */ /* 0x000fe200017a4270 */
[-C--:B0-----:R-:W-:Y:S01]  /*7960*/  FMUL R9, R28, R155.reuse ;  /* 0x0000009b1c097220 */ /* 0x081fe20000400000 */
[C---:B------:R-:W-:Y:S01]  /*7970*/  ISETP.GT.AND P4, PT, R0.reuse, RZ, P0 ;  /* 0x000000ff0000720c */ /* 0x040fe20000784270 */
[----:B------:R-:W-:Y:S01]  /*7980*/  FMUL R37, R37, R155 ;  /* 0x0000009b25257220 */ /* 0x000fe20000400000 */
[----:B------:R-:W-:Y:S01]  /*7990*/  F2FP.TF32.F32.PACK_B R11, R11 ;  /* 0x0000000bff0b723e */ /* 0x000fe200024050ff */
[----:B------:R-:W-:Y:S01]  /*79a0*/  FMUL R39, R39, R155 ;  /* 0x0000009b27277220 */ /* 0x000fe20000400000 */
[----:B------:R-:W-:Y:S01]  /*79b0*/  F2FP.TF32.F32.PACK_B R27, R27 ;  /* 0x0000001bff1b723e */ /* 0x000fe200024050ff */
[----:B------:R-:W-:Y:S01]  /*79c0*/  FMUL R41, R41, R155 ;  /* 0x0000009b29297220 */ /* 0x000fe20000400000 */
[----:B------:R-:W-:Y:S01]  /*79d0*/  F2FP.TF32.F32.PACK_B R9, R9 ;  /* 0x00000009ff09723e */ /* 0x000fe200024050ff */
[----:B------:R0:W-:Y:S01]  /*79e0*/  @P1 STG.E desc[UR36][R6.64], R11 ;  /* 0x0000000b06001986 */ /* 0x0001e2000c101924 */
[----:B------:R-:W-:Y:S01]  /*79f0*/  F2FP.TF32.F32.PACK_B R29, R29 ;  /* 0x0000001dff1d723e */ /* 0x000fe200024050ff */
[-C--:B------:R-:W-:Y:S01]  /*7a00*/  FMUL R43, R43, R155.reuse ;  /* 0x0000009b2b2b7220 */ /* 0x080fe20000400000 */
[C---:B------:R-:W-:Y:S01]  /*7a10*/  ISETP.GT.AND P1, PT, R3.reuse, 0x10, PT ;  /* 0x000000100300780c */ /* 0x040fe20003f24270 */
[----:B------:R-:W-:Y:S01]  /*7a20*/  @P3 STG.E desc[UR36][R6.64+0x4], R27 ;  /* 0x0000041b06003986 */ /* 0x000fe2000c101924 */
[----:B------:R-:W-:Y:S01]  /*7a30*/  ISETP.GT.AND P3, PT, R3, 0x11, PT ;  /* 0x000000110300780c */ /* 0x000fe20003f64270 */
[-C--:B------:R-:W-:Y:S01]  /*7a40*/  FMUL R45, R45, R155.reuse ;  /* 0x0000009b2d2d7220 */ /* 0x080fe20000400000 */
[C---:B------:R-:W-:Y:S01]  /*7a50*/  ISETP.GT.AND P2, PT, R0.reuse, 0x8, P2 ;  /* 0x000000080000780c */ /* 0x040fe20001744270 */
[----:B------:R1:W-:Y:S01]  /*7a60*/  @P5 STG.E desc[UR36][R4.64+0x20], R9 ;  /* 0x0000200904005986 */ /* 0x0003e2000c101924 */
[C---:B------:R-:W-:Y:S01]  /*7a70*/  ISETP.GT.AND P0, PT, R0.reuse, 0x8, P0 ;  /* 0x000000080000780c */ /* 0x040fe20000704270 */
[-C--:B------:R-:W-:Y:S01]  /*7a80*/  FMUL R47, R47, R155.reuse ;  /* 0x0000009b2f2f7220 */ /* 0x080fe20000400000 */
[----:B------:R-:W-:Y:S01]  /*7a90*/  ISETP.GT.AND P5, PT, R0, RZ, P1 ;  /* 0x000000ff0000720c */ /* 0x000fe20000fa4270 */
[----:B------:R-:W-:Y:S01]  /*7aa0*/  @P4 STG.E desc[UR36][R4.64+0x24], R29 ;  /* 0x0000241d04004986 */ /* 0x000fe2000c101924 */
[-C--:B0-----:R-:W-:Y:S01]  /*7ab0*/  FMUL R11, R30, R155.reuse ;  /* 0x0000009b1e0b7220 */ /* 0x081fe20000400000 */
[----:B------:R-:W-:Y:S01]  /*7ac0*/  ISETP.GT.AND P4, PT, R0, RZ, P3 ;  /* 0x000000ff0000720c */ /* 0x000fe20001f84270 */
[----:B------:R-:W-:Y:S01]  /*7ad0*/  FMUL R49, R49, R155 ;  /* 0x0000009b31317220 */ /* 0x000fe20000400000 */
[----:B------:R-:W-:Y:S01]  /*7ae0*/  F2FP.TF32.F32.PACK_B R31, R31 ;  /* 0x0000001fff1f723e */ /* 0x000fe200024050ff */
[----:B------:R-:W-:Y:S01]  /*7af0*/  FMUL R51, R51, R155 ;  /* 0x0000009b33337220 */ /* 0x000fe20000400000 */
[----:B------:R-:W-:Y:S01]  /*7b00*/  F2FP.TF32.F32.PACK_B R11, R11 ;  /* 0x0000000bff0b723e */ /* 0x000fe200024050ff */
[----:B------:R-:W-:Y:S01]  /*7b10*/  FMUL R53, R53, R155 ;  /* 0x0000009b35357220 */ /* 0x000fe20000400000 */
[----:B------:R-:W-:Y:S01]  /*7b20*/  F2FP.TF32.F32.PACK_B R13, R13 ;  /* 0x0000000dff0d723e */ /* 0x000fe200024050ff */
[----:B-1----:R-:W-:Y:S01]  /*7b30*/  FMUL R9, R34, R155 ;  /* 0x0000009b22097220 */ /* 0x002fe20000400000 */
[----:B------:R-:W-:Y:S01]  /*7b40*/  F2FP.TF32.F32.PACK_B R33, R33 ;  /* 0x00000021ff21723e */ /* 0x000fe200024050ff */
[----:B------:R0:W-:Y:S01]  /*7b50*/  @P2 STG.E desc[UR36][R6.64+0x20], R11 ;  /* 0x0000200b06002986 */ /* 0x0001e2000c101924 */
[C---:B------:R-:W-:Y:S01]  /*7b60*/  ISETP.GT.AND P1, PT, R0.reuse, 0x8, P1 ;  /* 0x000000080000780c */ /* 0x040fe20000f24270 */
[-C--:B------:R-:W-:Y:S01]  /*7b70*/  FMUL R55, R55, R155.reuse ;  /* 0x0000009b37377220 */ /* 0x080fe20000400000 */
[C---:B------:R-:W-:Y:S01]  /*7b80*/  ISETP.GT.AND P2, PT, R3.reuse, 0x19, PT ;  /* 0x000000190300780c */ /* 0x040fe20003f44270 */
[----:B------:R-:W-:Y:S01]  /*7b90*/  @P0 STG.E desc[UR36][R6.64+0x24], R31 ;  /* 0x0000241f06000986 */ /* 0x000fe2000c101924 */
[----:B------:R-:W-:Y:S01]  /*7ba0*/  ISETP.GT.AND P0, PT, R3, 0x18, PT ;  /* 0x000000180300780c */ /* 0x000fe20003f04270 */
[----:B------:R-:W-:Y:S01]  /*7bb0*/  FMUL R57, R57, R155 ;  /* 0x0000009b39397220 */ /* 0x000fe20000400000 */
[----:B------:R-:W-:Y:S01]  /*7bc0*/  F2FP.TF32.F32.PACK_B R9, R9 ;  /* 0x00000009ff09723e */ /* 0x000fe200024050ff */
[----:B------:R1:W-:Y:S01]  /*7bd0*/  @P5 STG.E desc[UR36][R4.64+0x40], R13 ;  /* 0x0000400d04005986 */ /* 0x0003e2000c101924 */
[C---:B------:R-:W-:Y:S01]  /*7be0*/  ISETP.GT.AND P5, PT, R0.reuse, RZ, P0 ;  /* 0x000000ff0000720c */ /* 0x040fe200007a4270 */
[----:B------:R-:W-:Y:S01]  /*7bf0*/  FMUL R59, R59, R155 ;  /* 0x0000009b3b3b7220 */ /* 0x000fe20000400000 */
[----:B------:R-:W-:Y:S01]  /*7c00*/  F2FP.TF32.F32.PACK_B R35, R35 ;  /* 0x00000023ff23723e */ /* 0x000fe200024050ff */
[----:B------:R-:W-:Y:S01]  /*7c10*/  @P4 STG.E desc[UR36][R4.64+0x44], R33 ;  /* 0x0000442104004986 */ /* 0x000fe2000c101924 */
[----:B------:R-:W-:Y:S01]  /*7c20*/  ISETP.GT.AND P4, PT, R0, 0x8, P3 ;  /* 0x000000080000780c */ /* 0x000fe20001f84270 */
[----:B0-----:R-:W-:Y:S01]  /*7c30*/  FMUL R11, R36, R155 ;  /* 0x0000009b240b7220 */ /* 0x001fe20000400000 */
[----:B------:R-:W-:Y:S01]  /*7c40*/  ISETP.GT.AND P3, PT, R0, RZ, P2 ;  /* 0x000000ff0000720c */ /* 0x000fe20001764270 */
[----:B------:R0:W-:Y:S01]  /*7c50*/  @P1 STG.E desc[UR36][R6.64+0x40], R9 ;  /* 0x0000400906001986 */ /* 0x0001e2000c101924 */
[----:B------:R-:W-:Y:S01]  /*7c60*/  F2FP.TF32.F32.PACK_B R37, R37 ;  /* 0x00000025ff25723e */ /* 0x000fe200024050ff */
[----:B------:R-:W-:Y:S01]  /*7c70*/  FMUL R61, R61, R155 ;  /* 0x0000009b3d3d7220 */ /* 0x000fe20000400000 */
[----:B------:R-:W-:Y:S01]  /*7c80*/  F2FP.TF32.F32.PACK_B R11, R11 ;  /* 0x0000000bff0b723e */ /* 0x000fe200024050ff */
[-C--:B-1----:R-:W-:Y:S01]  /*7c90*/  FMUL R13, R40, R155.reuse ;  /* 0x0000009b280d7220 */ /* 0x082fe20000400000 */
[----:B------:R-:W-:Y:S01]  /*7ca0*/  ISETP.GT.AND P1, PT, R3, 0x20, PT ;  /* 0x000000200300780c */ /* 0x000fe20003f24270 */
[-C--:B------:R-:W-:Y:S01]  /*7cb0*/  FMUL R63, R63, R155.reuse ;  /* 0x0000009b3f3f7220 */ /* 0x080fe20000400000 */
[C---:B------:R-:W-:Y:S01]  /*7cc0*/  ISETP.GT.AND P0, PT, R0.reuse, 0x8, P0 ;  /* 0x000000080000780c */ /* 0x040fe20000704270 */
[----:B------:R-:W-:Y:S01]  /*7cd0*/  FMUL R65, R65, R155 ;  /* 0x0000009b41417220 */ /* 0x000fe20000400000 */
[----:B------:R-:W-:Y:S01]  /*7ce0*/  F2FP.TF32.F32.PACK_B R39, R39 ;  /* 0x00000027ff27723e */ /* 0x000fe200024050ff */
[----:B------:R-:W-:Y:S01]  /*7cf0*/  @P4 STG.E desc[UR36][R6.64+0x44], R35 ;  /* 0x0000442306004986 */ /* 0x000fe2000c101924 */
[----:B------:R-:W-:Y:S01]  /*7d00*/  ISETP.GT.AND P4, PT, R0, 0x8, P2 ;  /* 0x000000080000780c */ /* 0x000fe20001784270 */
[-C--:B0-----:R-:W-:Y:S01]  /*7d10*/  FMUL R9, R38, R155.reuse ;  /* 0x0000009b26097220 */ /* 0x081fe20000400000 */
[----:B------:R-:W-:Y:S01]  /*7d20*/  ISETP.GT.AND P2, PT, R3, 0x21, PT ;  /* 0x000000210300780c */ /* 0x000fe20003f44270 */
[----:B------:R0:W-:Y:S01]  /*7d30*/  @P5 STG.E desc[UR36][R4.64+0x60], R11 ;  /* 0x0000600b04005986 */ /* 0x0001e2000c101924 */
[C---:B------:R-:W-:Y:S01]  /*7d40*/  ISETP.GT.AND P5, PT, R0.reuse, RZ, P1 ;  /* 0x000000ff0000720c */ /* 0x040fe20000fa4270 */
[----:B------:R-:W-:Y:S01]  /*7d50*/  FMUL R67, R67, R155 ;  /* 0x0000009b43437220 */ /* 0x000fe20000400000 */
[----:B------:R-:W-:Y:S01]  /*7d60*/  F2FP.TF32.F32.PACK_B R9, R9 ;  /* 0x00000009ff09723e */ /* 0x000fe200024050ff */
[----:B------:R-:W-:Y:S01]  /*7d70*/  @P3 STG.E desc[UR36][R4.64+0x64], R37 ;  /* 0x0000642504003986 */ /* 0x000fe2000c101924 */
[C---:B------:R-:W-:Y:S01]  /*7d80*/  ISETP.GT.AND P3, PT, R0.reuse, RZ, P2 ;  /* 0x000000ff0000720c */ /* 0x040fe20001764270 */
[----:B------:R-:W-:Y:S01]  /*7d90*/  FMUL R69, R69, R155 ;  /* 0x0000009b45457220 */ /* 0x000fe20000400000 */
[----:B------:R-:W-:Y:S01]  /*7da0*/  F2FP.TF32.F32.PACK_B R13, R13 ;  /* 0x0000000dff0d723e */ /* 0x000fe200024050ff */
[----:B------:R1:W-:Y:S01]  /*7db0*/  @P0 STG.E desc[UR36][R6.64+0x60], R9 ;  /* 0x0000600906000986 */ /* 0x0003e2000c101924 */
[----:B------:R-:W-:Y:S01]  /*7dc0*/  F2FP.TF32.F32.PACK_B R41, R41 ;  /* 0x00000029ff29723e */ /* 0x000fe200024050ff */
[-C--:B------:R-:W-:Y:S01]  /*7dd0*/  FMUL R71, R71, R155.reuse ;  /* 0x0000009b47477220 */ /* 0x080fe20000400000 */
[C---:B------:R-:W-:Y:S01]  /*7de0*/  ISETP.GT.AND P0, PT, R3.reuse, 0x28, PT ;  /* 0x000000280300780c */ /* 0x040fe20003f04270 */
[----:B------:R-:W-:Y:S01]  /*7df0*/  @P4 STG.E desc[UR36][R6.64+0x64], R39 ;  /* 0x0000642706004986 */ /* 0x000fe2000c101924 */
[----:B------:R-:W-:Y:S01]  /*7e00*/  ISETP.GT.AND P1, PT, R0, 0x8, P1 ;  /* 0x000000080000780c */ /* 0x000fe20000f24270 */
[-C--:B0-----:R-:W-:Y:S01]  /*7e10*/  FMUL R11, R44, R155.reuse ;  /* 0x0000009b2c0b7220 */ /* 0x081fe20000400000 */
[C---:B------:R-:W-:Y:S01]  /*7e20*/  ISETP.GT.AND P4, PT, R0.reuse, 0x8, P2 ;  /* 0x000000080000780c */ /* 0x040fe20001784270 */
[----:B------:R0:W-:Y:S01]  /*7e30*/  @P5 STG.E desc[UR36][R4.64+0x80], R13 ;  /* 0x0000800d04005986 */ /* 0x0001e2000c101924 */
[----:B------:R-:W-:Y:S01]  /*7e40*/  ISETP.GT.AND P2, PT, R3, 0x29, PT ;  /* 0x000000290300780c */ /* 0x000fe20003f44270 */
[-C--:B------:R-:W-:Y:S01]  /*7e50*/  FMUL R73, R73, R155.reuse ;  /* 0x0000009b49497220 */ /* 0x080fe20000400000 */
[----:B------:R-:W-:Y:S01]  /*7e60*/  ISETP.GT.AND P5, PT, R0, RZ, P0 ;  /* 0x000000ff0000720c */ /* 0x000fe200007a4270 */
[-C--:B-1----:R-:W-:Y:S01]  /*7e70*/  FMUL R9, R42, R155.reuse ;  /* 0x0000009b2a097220 */ /* 0x082fe20000400000 */
[----:B------:R-:W-:Y:S01]  /*7e80*/  @P3 STG.E desc[UR36][R4.64+0x84], R41 ;  /* 0x0000842904003986 */ /* 0x000fe2000c101924 */
[----:B------:R-:W-:Y:S01]  /*7e90*/  ISETP.GT.AND P3, PT, R0, RZ, P2 ;  /* 0x000000ff0000720c */ /* 0x000fe20001764270 */
[----:B------:R-:W-:Y:S01]  /*7ea0*/  FMUL R75, R75, R155 ;  /* 0x0000009b4b4b7220 */ /* 0x000fe20000400000 */
[----:B------:R-:W-:Y:S01]  /*7eb0*/  F2FP.TF32.F32.PACK_B R43, R43 ;  /* 0x0000002bff2b723e */ /* 0x000fe200024050ff */
[----:B------:R-:W-:Y:S01]  /*7ec0*/  FMUL R77, R77, R155 ;  /* 0x0000009b4d4d7220 */ /* 0x000fe20000400000 */
[----:B------:R-:W-:Y:S01]  /*7ed0*/  F2FP.TF32.F32.PACK_B R9, R9 ;  /* 0x00000009ff09723e */ /* 0x000fe200024050ff */
[----:B------:R-:W-:Y:S01]  /*7ee0*/  FMUL R79, R79, R155 ;  /* 0x0000009b4f4f7220 */ /* 0x000fe20000400000 */
[----:B------:R-:W-:Y:S01]  /*7ef0*/  F2FP.TF32.F32.PACK_B R11, R11 ;  /* 0x0000000bff0b723e */ /* 0x000fe200024050ff */
[----:B0-----:R-:W-:Y:S01]  /*7f00*/  FMUL R13, R48, R155 ;  /* 0x0000009b300d7220 */ /* 0x001fe20000400000 */
[----:B------:R-:W-:Y:S01]  /*7f10*/  F2FP.TF32.F32.PACK_B R45, R45 ;  /* 0x0000002dff2d723e */ /* 0x000fe200024050ff */
[----:B------:R0:W-:Y:S01]  /*7f20*/  @P1 STG.E desc[UR36][R6.64+0x80], R9 ;  /* 0x0000800906001986 */ /* 0x0001e2000c101924 */
[----:B------:R-:W-:Y:S01]  /*7f30*/  ISETP.GT.AND P1, PT, R3, 0x30, PT ;  /* 0x000000300300780c */ /* 0x000fe20003f24270 */
[-C--:B------:R-:W-:Y:S01]  /*7f40*/  FMUL R81, R81, R155.reuse ;  /* 0x0000009b51517220 */ /* 0x080fe20000400000 */
[C---:B------:R-:W-:Y:S01]  /*7f50*/  ISETP.GT.AND P0, PT, R0.reuse, 0x8, P0 ;  /* 0x000000080000780c */ /* 0x040fe20000704270 */
[----:B------:R-:W-:Y:S01]  /*7f60*/  @P4 STG.E desc[UR36][R6.64+0x84], R43 ;  /* 0x0000842b06004986 */ /* 0x000fe2000c101924 */
[C---:B------:R-:W-:Y:S01]  /*7f70*/  ISETP.GT.AND P4, PT, R0.reuse, 0x8, P2 ;  /* 0x000000080000780c */ /* 0x040fe20001784270 */
[-C--:B------:R-:W-:Y:S01]  /*7f80*/  FMUL R83, R83, R155.reuse ;  /* 0x0000009b53537220 */ /* 0x080fe20000400000 */
[----:B------:R-:W-:Y:S01]  /*7f90*/  ISETP.GT.AND P2, PT, R3, 0x31, PT ;  /* 0x000000310300780c */ /* 0x000fe20003f44270 */
[----:B------:R1:W-:Y:S01]  /*7fa0*/  @P5 STG.E desc[UR36][R4.64+0xa0], R11 ;  /* 0x0000a00b04005986 */ /* 0x0003e2000c101924 */
[----:B------:R-:W-:Y:S01]  /*7fb0*/  ISETP.GT.AND P5, PT, R0, RZ, P1 ;  /* 0x000000ff0000720c */ /* 0x000fe20000fa4270 */
[----:B------:R-:W-:Y:S01]  /*7fc0*/  FMUL R85, R85, R155 ;  /* 0x0000009b55557220 */ /* 0x000fe20000400000 */
[----:B------:R-:W-:Y:S01]  /*7fd0*/  F2FP.TF32.F32.PACK_B R47, R47 ;  /* 0x0000002fff2f723e */ /* 0x000fe200024050ff */
[-C--:B0-----:R-:W-:Y:S01]  /*7fe0*/  FMUL R9, R46, R155.reuse ;  /* 0x0000009b2e097220 */ /* 0x081fe20000400000 */
        /* <DEDUP_REMOVED lines=8> */
[-C--:B-1----:R-:W-:Y:S01]  /*8070*/  FMUL R11, R52, R155.reuse ;  /* 0x0000009b340b7220 */ /* 0x082fe20000400000 */
[C---:B------:R-:W-:Y:S01]  /*8080*/  ISETP.GT.AND P1, PT, R0.reuse, 0x8, P1 ;  /* 0x000000080000780c */ /* 0x040fe20000f24270 */
[----:B------:R0:W-:Y:S01]  /*8090*/  @P0 STG.E desc[UR36][R6.64+0xa0], R9 ;  /* 0x0000a00906000986 */ /* 0x0001e2000c101924 */
[----:B------:R-:W-:Y:S01]  /*80a0*/  ISETP.GT.AND P0, PT, R3, 0x38, PT ;  /* 0x000000380300780c */ /* 0x000fe20003f04270 */
[----:B------:R-:W-:Y:S01]  /*80b0*/  FMUL R93, R93, R155 ;  /* 0x0000009b5d5d7220 */ /* 0x000fe20000400000 */
[----:B------:R-:W-:Y:S01]  /*80c0*/  F2FP.TF32.F32.PACK_B R51, R51 ;  /* 0x00000033ff33723e */ /* 0x000fe200024050ff */
        /* <DEDUP_REMOVED lines=10> */
[C---:B------:R-:W-:Y:S01]  /*8170*/  ISETP.GT.AND P3, PT, R0.reuse, RZ, P2 ;  /* 0x000000ff0000720c */ /* 0x040fe20001764270 */
[----:B------:R-:W-:Y:S01]  /*8180*/  FMUL R99, R99, R155 ;  /* 0x0000009b63637220 */ /* 0x000fe20000400000 */
[----:B------:R-:W-:Y:S01]  /*8190*/  F2FP.TF32.F32.PACK_B R53, R53 ;  /* 0x00000035ff35723e */ /* 0x000fe200024050ff */
[----:B------:R-:W-:Y:S01]  /*81a0*/  FMUL R101, R101, R155 ;  /* 0x0000009b65657220 */ /* 0x000fe20000400000 */
[----:B------:R-:W-:Y:S01]  /*81b0*/  F2FP.TF32.F32.PACK_B R9, R9 ;  /* 0x00000009ff09723e */ /* 0x000fe200024050ff */
[-C--:B------:R-:W-:Y:S01]  /*81c0*/  FMUL R103, R103, R155.reuse ;  /* 0x0000009b67677220 */ /* 0x080fe20000400000 */
[----:B------:R-:W-:Y:S01]  /*81d0*/  ISETP.GT.AND P0, PT, R0, 0x8, P0 ;  /* 0x000000080000780c */ /* 0x000fe20000704270 */
[----:B-1----:R-:W-:Y:S01]  /*81e0*/  FMUL R13, R56, R155 ;  /* 0x0000009b380d7220 */ /* 0x002fe20000400000 */
[----:B------:R-:W-:Y:S01]  /*81f0*/  F2FP.TF32.F32.PACK_B R55, R55 ;  /* 0x00000037ff37723e */ /* 0x000fe200024050ff */
        /* <DEDUP_REMOVED lines=15> */
[-C--:B------:R-:W-:Y:S01]  /*82f0*/  FMUL R111, R111, R155.reuse ;  /* 0x0000009b6f6f7220 */ /* 0x080fe20000400000 */
[----:B------:R-:W-:Y:S01]  /*8300*/  ISETP.GT.AND P1, PT, R0, 0x8, P1 ;  /* 0x000000080000780c */ /* 0x000fe20000f24270 */
[----:B------:R-:W-:Y:S01]  /*8310*/  FMUL R113, R113, R155 ;  /* 0x0000009b71717220 */ /* 0x000fe20000400000 */
[----:B------:R-:W-:Y:S01]  /*8320*/  F2FP.TF32.F32.PACK_B R9, R9 ;  /* 0x00000009ff09723e */ /* 0x000fe200024050ff */
[-C--:B------:R-:W-:Y:S01]  /*8330*/  FMUL R115, R115, R155.reuse ;  /* 0x0000009b73737220 */ /* 0x080fe20000400000 */
[----:B-1----:R-:W-:Y:S01]  /*8340*/  FMUL R11, R60, R155 ;  /* 0x0000009b3c0b7220 */ /* 0x002fe20000400000 */
[----:B------:R-:W-:Y:S01]  /*8350*/  F2FP.TF32.F32.PACK_B R59, R59 ;  /* 0x0000003bff3b723e */ /* 0x000fe200024050ff */
[-C--:B------:R-:W-:Y:S01]  /*8360*/  FMUL R117, R117, R155.reuse ;  /* 0x0000009b75757220 */ /* 0x080fe20000400000 */
        /* <DEDUP_REMOVED lines=58> */
[----:B0-----:R-:W-:Y:S01]  /*8710*/  FMUL R9, R66, R155 ;  /* 0x0000009b42097220 */ /* 0x001fe20000400000 */
[----:B------:R-:W-:Y:S01]  /*8720*/  @P3 STG.E desc[UR36][R4.64+0x144], R65 ;  /* 0x0001444104003986 */ /* 0x000fe2000c101924 */
[----:B------:R-:W-:-:S02]  /*8730*/  ISETP.GT.AND P3, PT, R0, RZ, P2 ;  /* 0x000000ff0000720c */ /* 0x000fc40001764270 */
[----:B------:R-:W-:Y:S02]  /*8740*/  ISETP.GT.AND P0, PT, R0, 0x8, P0 ;  /* 0x000000080000780c */ /* 0x000fe40000704270 */
[----:B------:R-:W-:Y:S01]  /*8750*/  F2FP.TF32.F32.PACK_B R9, R9 ;  /* 0x00000009ff09723e */ /* 0x000fe200024050ff */
[----:B-1----:R-:W-:Y:S01]  /*8760*/  FMUL R13, R72, R155 ;  /* 0x0000009b480d7220 */ /* 0x002fe20000400000 */
[----:B------:R-:W-:-:S03]  /*8770*/  F2FP.TF32.F32.PACK_B R71, R71 ;  /* 0x00000047ff47723e */ /* 0x000fc600024050ff */
[----:B------:R0:W-:Y:S01]  /*8780*/  @P1 STG.E desc[UR36][R6.64+0x140], R9 ;  /* 0x0001400906001986 */ /* 0x0001e2000c101924 */
[C---:B------:R-:W-:Y:S02]  /*8790*/  ISETP.GT.AND P1, PT, R3.reuse, 0x60, PT ;  /* 0x000000600300780c */ /* 0x040fe40003f24270 */
[----:B------:R-:W-:Y:S01]  /*87a0*/  F2FP.TF32.F32.PACK_B R13, R13 ;  /* 0x0000000dff0d723e */ /* 0x000fe200024050ff */
[----:B------:R-:W-:Y:S01]  /*87b0*/  @P4 STG.E desc[UR36][R6.64+0x144], R67 ;  /* 0x0001444306004986 */ /* 0x000fe2000c101924 */
[C---:B------:R-:W-:Y:S02]  /*87c0*/  ISETP.GT.AND P4, PT, R0.reuse, 0x8, P2 ;  /* 0x000000080000780c */ /* 0x040fe40001784270 */
[----:B------:R-:W-:Y:S01]  /*87d0*/  ISETP.GT.AND P2, PT, R3, 0x61, PT ;  /* 0x000000610300780c */ /* 0x000fe20003f44270 */
[----:B------:R1:W-:Y:S01]  /*87e0*/  @P5 STG.E desc[UR36][R4.64+0x160], R11 ;  /* 0x0001600b04005986 */ /* 0x0003e2000c101924 */
[----:B------:R-:W-:Y:S02]  /*87f0*/  ISETP.GT.AND P5, PT, R0, RZ, P1 ;  /* 0x000000ff0000720c */ /* 0x000fe40000fa4270 */
        /* <DEDUP_REMOVED lines=257> */
[----:B------:R-:W-:Y:S01]  /*9810*/  @P3 STG.E desc[UR36][R4.64+0x364], R133 ;  /* 0x0003648504003986 */ /* 0x000fe2000c101924 */
[----:B0-----:R-:W-:Y:S01]  /*9820*/  FMUL R9, R134, R155 ;  /* 0x0000009b86097220 */ /* 0x001fe20000400000 */
[----:B------:R-:W-:-:S02]  /*9830*/  ISETP.GT.AND P3, PT, R0, RZ, P2 ;  /* 0x000000ff0000720c */ /* 0x000fc40001764270 */
[----:B------:R-:W-:Y:S02]  /*9840*/  ISETP.GT.AND P1, PT, R0, 0x8, P1 ;  /* 0x000000080000780c */ /* 0x000fe40000f24270 */
[----:B------:R-:W-:Y:S01]  /*9850*/  F2FP.TF32.F32.PACK_B R9, R9 ;  /* 0x00000009ff09723e */ /* 0x000fe200024050ff */
[----:B-1----:R-:W-:Y:S01]  /*9860*/  FMUL R11, R140, R155 ;  /* 0x0000009b8c0b7220 */ /* 0x002fe20000400000 */
[----:B------:R-:W-:-:S03]  /*9870*/  F2FP.TF32.F32.PACK_B R139, R139 ;  /* 0x0000008bff8b723e */ /* 0x000fc600024050ff */
[----:B------:R0:W-:Y:S01]  /*9880*/  @P0 STG.E desc[UR36][R6.64+0x360], R9 ;  /* 0x0003600906000986 */ /* 0x0001e2000c101924 */
[----:B------:R-:W-:Y:S02]  /*9890*/  F2FP.TF32.F32.PACK_B R141, R141 ;  /* 0x0000008dff8d723e */ /* 0x000fe400024050ff */
[----:B------:R-:W-:Y:S01]  /*98a0*/  F2FP.TF32.F32.PACK_B R11, R11 ;  /* 0x0000000bff0b723e */ /* 0x000fe200024050ff */
[----:B------:R-:W-:Y:S01]  /*98b0*/  @P4 STG.E desc[UR36][R6.64+0x364], R135 ;  /* 0x0003648706004986 */ /* 0x000fe2000c101924 */
[C---:B------:R-:W-:Y:S02]  /*98c0*/  ISETP.GT.AND P4, PT, R3.reuse, 0xe8, PT ;  /* 0x000000e80300780c */ /* 0x040fe40003f84270 */
[----:B------:R-:W-:Y:S01]  /*98d0*/  F2FP.TF32.F32.PACK_B R143, R143 ;  /* 0x0000008fff8f723e */ /* 0x000fe200024050ff */
[----:B------:R1:W-:Y:S01]  /*98e0*/  @P5 STG.E desc[UR36][R4.64+0x380], R13 ;  /* 0x0003800d04005986 */ /* 0x0003e2000c101924 */
[----:B------:R-:W-:Y:S02]  /*98f0*/  ISETP.GT.AND P5, PT, R3, 0xe9, PT ;  /* 0x000000e90300780c */ /* 0x000fe40003fa4270 */
[----:B------:R-:W-:Y:S01]  /*9900*/  F2FP.TF32.F32.PACK_B R145, R145 ;  /* 0x00000091ff91723e */ /* 0x000fe200024050ff */
[----:B------:R-:W-:Y:S01]  /*9910*/  @P3 STG.E desc[UR36][R4.64+0x384], R137 ;  /* 0x0003848904003986 */ /* 0x000fe2000c101924 */
[----:B------:R-:W-:Y:S01]  /*9920*/  ISETP.GT.AND P3, PT, R0, 0x8, P2 ;  /* 0x000000080000780c */ /* 0x000fe20001764270 */
[----:B0-----:R-:W-:Y:S01]  /*9930*/  FMUL R9, R138, R155 ;  /* 0x0000009b8a097220 */ /* 0x001fe20000400000 */
[----:B------:R-:W-:-:S02]  /*9940*/  ISETP.GT.AND P2, PT, R0, RZ, P4 ;  /* 0x000000ff0000720c */ /* 0x000fc40002744270 */
[C---:B------:R-:W-:Y:S02]  /*9950*/  ISETP.GT.AND P0, PT, R0.reuse, RZ, P5 ;  /* 0x000000ff0000720c */ /* 0x040fe40002f04270 */
[----:B------:R-:W-:Y:S01]  /*9960*/  ISETP.GT.AND P4, PT, R0, 0x8, P4 ;  /* 0x000000080000780c */ /* 0x000fe20002784270 */
[----:B-1----:R-:W-:Y:S01]  /*9970*/  FMUL R13, R142, R155 ;  /* 0x0000009b8e0d7220 */ /* 0x002fe20000400000 */
[----:B------:R-:W-:Y:S02]  /*9980*/  ISETP.GT.AND P5, PT, R0, 0x8, P5 ;  /* 0x000000080000780c */ /* 0x000fe40002fa4270 */
[----:B------:R-:W-:Y:S02]  /*9990*/  F2FP.TF32.F32.PACK_B R9, R9 ;  /* 0x00000009ff09723e */ /* 0x000fe400024050ff */
[----:B------:R-:W-:Y:S02]  /*99a0*/  F2FP.TF32.F32.PACK_B R13, R13 ;  /* 0x0000000dff0d723e */ /* 0x000fe400024050ff */
[----:B------:R-:W-:Y:S01]  /*99b0*/  F2FP.TF32.F32.PACK_B R147, R147 ;  /* 0x00000093ff93723e */ /* 0x000fe200024050ff */
[----:B------:R0:W-:Y:S01]  /*99c0*/  @P1 STG.E desc[UR36][R6.64+0x380], R9 ;  /* 0x0003800906001986 */ /* 0x0001e2000c101924 */
[----:B------:R-:W-:-:S02]  /*99d0*/  ISETP.GT.AND P1, PT, R3, 0xf8, PT ;  /* 0x000000f80300780c */ /* 0x000fc40003f24270 */
[----:B------:R-:W-:Y:S01]  /*99e0*/  F2FP.TF32.F32.PACK_B R149, R149 ;  /* 0x00000095ff95723e */ /* 0x000fe200024050ff */
[----:B------:R-:W-:Y:S01]  /*99f0*/  @P3 STG.E desc[UR36][R6.64+0x384], R139 ;  /* 0x0003848b06003986 */ /* 0x000fe2000c101924 */
[C---:B------:R-:W-:Y:S02]  /*9a00*/  ISETP.GT.AND P3, PT, R3.reuse, 0xf0, PT ;  /* 0x000000f00300780c */ /* 0x040fe40003f64270 */
[----:B------:R-:W-:Y:S01]  /*9a10*/  F2FP.TF32.F32.PACK_B R151, R151 ;  /* 0x00000097ff97723e */ /* 0x000fe200024050ff */
[----:B------:R1:W-:Y:S01]  /*9a20*/  @P2 STG.E desc[UR36][R4.64+0x3a0], R11 ;  /* 0x0003a00b04002986 */ /* 0x0003e2000c101924 */
[----:B------:R-:W-:-:S03]  /*9a30*/  ISETP.GT.AND P2, PT, R3, 0xf1, PT ;  /* 0x000000f10300780c */ /* 0x000fc60003f44270 */
[----:B------:R-:W-:Y:S01]  /*9a40*/  @P0 STG.E desc[UR36][R4.64+0x3a4], R141 ;  /* 0x0003a48d04000986 */ /* 0x000fe2000c101924 */
[----:B------:R-:W-:Y:S01]  /*9a50*/  ISETP.GT.AND P0, PT, R3, 0xf9, PT ;  /* 0x000000f90300780c */ /* 0x000fe20003f04270 */
[-C--:B------:R-:W-:Y:S01]  /*9a60*/  FMUL R3, R144, R155.reuse ;  /* 0x0000009b90037220 */ /* 0x080fe20000400000 */
[----:B0-----:R-:W-:Y:S01]  /*9a70*/  FMUL R9, R146, R155 ;  /* 0x0000009b92097220 */ /* 0x001fe20000400000 */
[----:B------:R0:W-:Y:S01]  /*9a80*/  @P4 STG.E desc[UR36][R6.64+0x3a0], R13 ;  /* 0x0003a00d06004986 */ /* 0x0001e2000c101924 */
[C---:B------:R-:W-:Y:S02]  /*9a90*/  ISETP.GT.AND P4, PT, R0.reuse, RZ, P2 ;  /* 0x000000ff0000720c */ /* 0x040fe40001784270 */
[----:B------:R-:W-:Y:S01]  /*9aa0*/  F2FP.TF32.F32.PACK_B R3, R3 ;  /* 0x00000003ff03723e */ /* 0x000fe200024050ff */
[----:B------:R-:W-:Y:S01]  /*9ab0*/  @P5 STG.E desc[UR36][R6.64+0x3a4], R143 ;  /* 0x0003a48f06005986 */ /* 0x000fe2000c101924 */
[----:B------:R-:W-:Y:S01]  /*9ac0*/  ISETP.GT.AND P5, PT, R0, RZ, P3 ;  /* 0x000000ff0000720c */ /* 0x000fe20001fa4270 */
[----:B-1----:R-:W-:Y:S01]  /*9ad0*/  FMUL R11, R148, R155 ;  /* 0x0000009b940b7220 */ /* 0x002fe20000400000 */
[----:B------:R-:W-:-:S02]  /*9ae0*/  ISETP.GT.AND P3, PT, R0, 0x8, P3 ;  /* 0x000000080000780c */ /* 0x000fc40001f64270 */
[----:B------:R-:W-:Y:S02]  /*9af0*/  ISETP.GT.AND P2, PT, R0, 0x8, P2 ;  /* 0x000000080000780c */ /* 0x000fe40001744270 */
[----:B------:R-:W-:Y:S01]  /*9b00*/  F2FP.TF32.F32.PACK_B R9, R9 ;  /* 0x00000009ff09723e */ /* 0x000fe200024050ff */
[----:B0-----:R-:W-:Y:S01]  /*9b10*/  FMUL R13, R150, R155 ;  /* 0x0000009b960d7220 */ /* 0x001fe20000400000 */
[----:B------:R-:W-:-:S04]  /*9b20*/  F2FP.TF32.F32.PACK_B R11, R11 ;  /* 0x0000000bff0b723e */ /* 0x000fc800024050ff */
[----:B------:R-:W-:Y:S01]  /*9b30*/  F2FP.TF32.F32.PACK_B R13, R13 ;  /* 0x0000000dff0d723e */ /* 0x000fe200024050ff */
[----:B------:R-:W-:Y:S01]  /*9b40*/  @P5 STG.E desc[UR36][R4.64+0x3c0], R3 ;  /* 0x0003c00304005986 */ /* 0x000fe2000c101924 */
[C---:B------:R-:W-:Y:S02]  /*9b50*/  ISETP.GT.AND P5, PT, R0.reuse, RZ, P1 ;  /* 0x000000ff0000720c */ /* 0x040fe40000fa4270 */
[C---:B------:R-:W-:Y:S01]  /*9b60*/  ISETP.GT.AND P1, PT, R0.reuse, 0x8, P1 ;  /* 0x000000080000780c */ /* 0x040fe20000f24270 */
[----:B------:R-:W-:Y:S01]  /*9b70*/  @P4 STG.E desc[UR36][R4.64+0x3c4], R145 ;  /* 0x0003c49104004986 */ /* 0x000fe2000c101924 */
[C---:B------:R-:W-:Y:S02]  /*9b80*/  ISETP.GT.AND P4, PT, R0.reuse, RZ, P0 ;  /* 0x000000ff0000720c */ /* 0x040fe40000784270 */
[----:B------:R-:W-:Y:S01]  /*9b90*/  ISETP.GT.AND P0, PT, R0, 0x8, P0 ;  /* 0x000000080000780c */ /* 0x000fe20000704270 */
[----:B------:R-:W-:Y:S04]  /*9ba0*/  @P3 STG.E desc[UR36][R6.64+0x3c0], R9 ;  /* 0x0003c00906003986 */ /* 0x000fe8000c101924 */
[----:B------:R-:W-:Y:S04]  /*9bb0*/  @P2 STG.E desc[UR36][R6.64+0x3c4], R147 ;  /* 0x0003c49306002986 */ /* 0x000fe8000c101924 */
[----:B------:R-:W-:Y:S04]  /*9bc0*/  @P5 STG.E desc[UR36][R4.64+0x3e0], R11 ;  /* 0x0003e00b04005986 */ /* 0x000fe8000c101924 */
[----:B------:R0:W-:Y:S02]  /*9bd0*/  @P4 STG.E desc[UR36][R4.64+0x3e4], R149 ;  /* 0x0003e49504004986 */ /* 0x0001e4000c101924 */
[----:B0-----:R-:W-:-:S02]  /*9be0*/  @P1 IMAD.MOV.U32 R4, RZ, RZ, R6 ;  /* 0x000000ffff041224 */ /* 0x001fc400078e0006 */
[----:B------:R-:W-:-:S05]  /*9bf0*/  @P1 IMAD.MOV.U32 R5, RZ, RZ, R7 ;  /* 0x000000ffff051224 */ /* 0x000fca00078e0007 */
[----:B------:R0:W-:Y:S04]  /*9c00*/  @P1 STG.E desc[UR36][R4.64+0x3e0], R13 ;  /* 0x0003e00d04001986 */ /* 0x0001e8000c101924 */
[----:B------:R0:W-:Y:S02]  /*9c10*/  @P0 STG.E desc[UR36][R6.64+0x3e4], R151 ;  /* 0x0003e49706000986 */ /* 0x0001e4000c101924 */
.L_x_288:
[----:B------:R-:W-:Y:S05]  /*9c20*/  BSYNC B0 ;  /* 0x0000000000007941 */ /* 0x000fea0003800000 */
.L_x_34:
[----:B------:R-:W-:Y:S01]  /*9c30*/  ULDC UR4, c[0x0][0xc] ;  /* 0x0000030000047ab9 */ /* 0x000fe20000000800 */
[----:B------:R-:W-:Y:S01]  /*9c40*/  ULDC UR5, c[0x0][0x10] ;  /* 0x0000040000057ab9 */ /* 0x000fe20000000800 */
[----:B0-----:R-:W0:Y:S01]  /*9c50*/  LDC R3, c[0x0][0x14] ;  /* 0x00000500ff037b82 */ /* 0x001e220000000800 */
[----:B------:R-:W-:Y:S01]  /*9c60*/  UIMAD.WIDE.U32 UR4, UR4, UR5, URZ ;  /* 0x00000005040472a5 */ /* 0x000fe2000f8e003f */
[----:B------:R-:W-:Y:S01]  /*9c70*/  PRMT R0, RZ, 0x7610, R0 ;  /* 0x00007610ff007816 */ /* 0x000fe20000000000 */
[----:B------:R-:W-:Y:S02]  /*9c80*/  IMAD.MOV.U32 R153, RZ, RZ, -0x1 ;  /* 0xffffffffff997424 */ /* 0x000fe400078e00ff */
[----:B------:R-:W-:Y:S02]  /*9c90*/  IMAD.MOV.U32 R23, RZ, RZ, -0x1 ;  /* 0xffffffffff177424 */ /* 0x000fe400078e00ff */
[----:B0-----:R-:W-:-:S04]  /*9ca0*/  IMAD.WIDE.U32 R16, R3, UR4, R16 ;  /* 0x0000000403107c25 */ /* 0x001fc8000f8e0010 */
[----:B------:R-:W-:Y:S01]  /*9cb0*/  IMAD R3, R3, UR5, RZ ;  /* 0x0000000503037c24 */ /* 0x000fe2000f8e02ff */
[----:B------:R-:W-:Y:S02]  /*9cc0*/  ULDC.64 UR4, c[0x0][0x650] ;  /* 0x0001940000047ab9 */ /* 0x000fe40000000a00 */
[----:B------:R-:W-:Y:S01]  /*9cd0*/  ISETP.GE.U32.AND P0, PT, R16, UR4, PT ;  /* 0x0000000410007c0c */ /* 0x000fe2000bf06070 */
[----:B------:R-:W-:-:S05]  /*9ce0*/  IMAD.IADD R17, R17, 0x1, R3 ;  /* 0x0000000111117824 */ /* 0x000fca00078e0203 */
[----:B------:R-:W-:-:S13]  /*9cf0*/  ISETP.GE.U32.AND.EX P0, PT, R17, UR5, PT, P0 ;  /* 0x0000000511007c0c */ /* 0x000fda000bf06100 */
[----:B------:R-:W-:Y:S05]  /*9d00*/  @P0 BRA `(.L_x_289) ;  /* 0x0000000400640947 */ /* 0x000fea0003800000 */
[----:B------:R-:W0:Y:S01]  /*9d10*/  S2R R12, SR_CTAID.X ;  /* 0x00000000000c7919 */ /* 0x000e220000002500 */
[----:B---3--:R-:W3:Y:S01]  /*9d20*/  LDC.64 R10, c[0x0][0x628] ;  /* 0x00018a00ff0a7b82 */ /* 0x008ee20000000a00 */
[----:B------:R-:W-:Y:S01]  /*9d30*/  ULDC UR4, c[0x0][0x150] ;  /* 0x0000540000047ab9 */ /* 0x000fe20000000800 */
[----:B-12-4-:R-:W-:Y:S01]  /*9d40*/  IMAD.MOV.U32 R8, RZ, RZ, R16 ;  /* 0x000000ffff087224 */ /* 0x016fe200078e0010 */
[----:B-----5:R-:W1:Y:S01]  /*9d50*/  S2R R24, SR_CTAID.Y ;  /* 0x0000000000187919 */ /* 0x020e620000002600 */
[----:B------:R-:W-:-:S04]  /*9d60*/  IMAD.MOV.U32 R9, RZ, RZ, R17 ;  /* 0x000000ffff097224 */ /* 0x000fc800078e0011 */
[----:B------:R-:W2:Y:S08]  /*9d70*/  LDC R21, c[0x0][0x144] ;  /* 0x00005100ff157b82 */ /* 0x000eb00000000800 */
[----:B------:R-:W4:Y:S08]  /*9d80*/  LDC R0, c[0x0][0x630] ;  /* 0x00018c00ff007b82 */ /* 0x000f300000000800 */
[----:B------:R-:W1:Y:S01]  /*9d90*/  LDC.64 R14, c[0x0][0x620] ;  /* 0x00018800ff0e7b82 */ /* 0x000e620000000a00 */
[----:B---3--:R-:W-:-:S04]  /*9da0*/  ISETP.NE.U32.AND P0, PT, R10, RZ, PT ;  /* 0x000000ff0a00720c */ /* 0x008fc80003f05070 */
[----:B------:R-:W-:Y:S02]  /*9db0*/  ISETP.NE.AND.EX P0, PT, R11, RZ, PT, P0 ;  /* 0x000000ff0b00720c */ /* 0x000fe40003f05300 */
[----:B0-----:R-:W-:-:S05]  /*9dc0*/  I2FP.F32.U32 R3, R12 ;  /* 0x0000000c00037245 */ /* 0x001fca0000201000 */
[----:B------:R-:W-:-:S04]  /*9dd0*/  FMUL R3, R3, UR4 ;  /* 0x0000000403037c20 */ /* 0x000fc80008400000 */
[----:B------:R0:W3:Y:S02]  /*9de0*/  F2I.U32.TRUNC.NTZ R20, R3 ;  /* 0x0000000300147305 */ /* 0x0000e4000020f000 */
[----:B--2-4-:R-:W-:Y:S05]  /*9df0*/  @!P0 BRA `(.L_x_290) ;  /* 0x0000000000288947 */ /* 0x014fea0003800000 */
[----:B0-----:R-:W0:Y:S02]  /*9e00*/  LDC R3, c[0x0][0x634] ;  /* 0x00018d00ff037b82 */ /* 0x001e240000000800 */
        /* <DEDUP_REMOVED lines=9> */
.L_x_290:
[----:B------:R-:W2:Y:S01]  /*9ea0*/  LDC.64 R28, c[0x0][0x640] ;  /* 0x00019000ff1c7b82 */ /* 0x000ea20000000a00 */
[-CC-:B------:R-:W-:Y:S01]  /*9eb0*/  SHF.R.U64 R23, R8, R0.reuse, R9.reuse ;  /* 0x0000000008177219 */ /* 0x180fe20000001209 */
[----:B---3--:R-:W-:Y:S01]  /*9ec0*/  IMAD.MOV R20, RZ, RZ, -R20 ;  /* 0x000000ffff147224 */ /* 0x008fe200078e0a14 */
[----:B------:R-:W-:Y:S01]  /*9ed0*/  SHF.R.U32.HI R0, RZ, R0, R9 ;  /* 0x00000000ff007219 */ /* 0x000fe20000011609 */
[----:B------:R-:W-:Y:S01]  /*9ee0*/  ULDC UR4, c[0x0][0x154] ;  /* 0x0000550000047ab9 */ /* 0x000fe20000000800 */
[----:B0-----:R-:W-:Y:S01]  /*9ef0*/  IADD3 R3, P0, RZ, -R23, RZ ;  /* 0x80000017ff037210 */ /* 0x001fe20007f1e0ff */
[----:B------:R-:W-:Y:S02]  /*9f00*/  IMAD R21, R21, R20, R12 ;  /* 0x0000001415157224 */ /* 0x000fe400078e020c */
[----:B------:R-:W0:Y:S01]  /*9f10*/  LDC R6, c[0x0][0x618] ;  /* 0x00018600ff067b82 */ /* 0x000e220000000800 */
[----:B------:R-:W-:Y:S02]  /*9f20*/  IMAD.MOV.U32 R7, RZ, RZ, 0x1 ;  /* 0x00000001ff077424 */ /* 0x000fe400078e00ff */
[----:B------:R-:W-:-:S04]  /*9f30*/  IMAD.X R5, RZ, RZ, ~R0, P0 ;  /* 0x000000ffff057224 */ /* 0x000fc800000e0e00 */
[-C--:B-1----:R-:W-:Y:S01]  /*9f40*/  IMAD R0, R5, R14.reuse, RZ ;  /* 0x0000000e05007224 */ /* 0x082fe200078e02ff */
[----:B------:R-:W1:Y:S01]  /*9f50*/  LDC R8, c[0x0][0x608] ;  /* 0x00018200ff087b82 */ /* 0x000e620000000800 */
[----:B------:R-:W-:-:S04]  /*9f60*/  IMAD.WIDE.U32 R4, R3, R14, R16 ;  /* 0x0000000e03047225 */ /* 0x000fc800078e0010 */
[----:B------:R-:W-:Y:S01]  /*9f70*/  IMAD R3, R3, R15, R0 ;  /* 0x0000000f03037224 */ /* 0x000fe200078e0200 */
[----:B------:R-:W-:Y:S02]  /*9f80*/  I2FP.F32.U32 R0, R24 ;  /* 0x0000001800007245 */ /* 0x000fe40000201000 */
[----:B------:R-:W3:Y:S01]  /*9f90*/  LDC R26, c[0x0][0x658] ;  /* 0x00019600ff1a7b82 */ /* 0x000ee20000000800 */
[----:B------:R-:W-:Y:S01]  /*9fa0*/  IMAD.IADD R3, R5, 0x1, R3 ;  /* 0x0000000105037824 */ /* 0x000fe200078e0203 */
[----:B--2---:R-:W-:Y:S01]  /*9fb0*/  ISETP.NE.U32.AND P0, PT, R28, RZ, PT ;  /* 0x000000ff1c00720c */ /* 0x004fe20003f05070 */
[----:B------:R-:W-:Y:S01]  /*9fc0*/  FMUL R0, R0, UR4 ;  /* 0x0000000400007c20 */ /* 0x000fe20008400000 */
[----:B------:R-:W-:Y:S02]  /*9fd0*/  IMAD.MOV.U32 R5, RZ, RZ, -0x1 ;  /* 0xffffffffff057424 */ /* 0x000fe400078e00ff */
[----:B------:R-:W-:Y:S01]  /*9fe0*/  ISETP.NE.AND.EX P0, PT, R29, RZ, PT, P0 ;  /* 0x000000ff1d00720c */ /* 0x000fe20003f05300 */
[----:B------:R2:W4:Y:S01]  /*9ff0*/  F2I.U32.TRUNC.NTZ R13, R0 ;  /* 0x00000000000d7305 */ /* 0x000522000020f000 */
[----:B------:R-:W2:Y:S01]  /*a000*/  LDC R15, c[0x0][0x148] ;  /* 0x00005200ff0f7b82 */ /* 0x000ea20000000800 */
[----:B0-----:R-:W-:-:S02]  /*a010*/  SHF.R.U64 R12, R4, R6, R3 ;  /* 0x00000006040c7219 */ /* 0x001fc40000001203 */
[----:B------:R-:W-:-:S05]  /*a020*/  SHF.R.U32.HI R3, RZ, R6, R3 ;  /* 0x00000006ff037219 */ /* 0x000fca0000011603 */
[----:B------:R-:W0:Y:S01]  /*a030*/  LDC R20, c[0x0][0x600] ;  /* 0x00018000ff147b82 */ /* 0x000e220000000800 */
[-CC-:B-1----:R-:W-:Y:S02]  /*a040*/  SHF.R.U64 R10, R12, R8.reuse, R3.reuse ;  /* 0x000000080c0a7219 */ /* 0x182fe40000001203 */
[----:B------:R-:W-:-:S05]  /*a050*/  SHF.R.U32.HI R3, RZ, R8, R3 ;  /* 0x00000008ff037219 */ /* 0x000fca0000011603 */
[----:B------:R-:W1:Y:S01]  /*a060*/  LDC R27, c[0x0][0x648] ;  /* 0x00019200ff1b7b82 */ /* 0x000e620000000800 */
[-C--:B---3--:R-:W-:Y:S02]  /*a070*/  SHF.L.U32 R4, R5, R26.reuse, RZ ;  /* 0x0000001a05047219 */ /* 0x088fe400000006ff */
[--C-:B------:R-:W-:Y:S02]  /*a080*/  SHF.R.U64 R14, R10, R26, R3.reuse ;  /* 0x0000001a0a0e7219 */ /* 0x100fe40000001203 */
[----:B------:R-:W-:Y:S02]  /*a090*/  LOP3.LUT R25, RZ, R4, RZ, 0x33, !PT ;  /* 0x00000004ff197212 */ /* 0x000fe400078e33ff */
[-C--:B------:R-:W-:Y:S01]  /*a0a0*/  SHF.R.U32.HI R5, RZ, R26.reuse, R3 ;  /* 0x0000001aff057219 */ /* 0x080fe20000011603 */
[----:B------:R-:W3:Y:S01]  /*a0b0*/  LDC R30, c[0x0][0x638] ;  /* 0x00018e00ff1e7b82 */ /* 0x000ee20000000800 */
[----:B------:R-:W-:Y:S01]  /*a0c0*/  SHF.L.U32 R154, R7, R26, RZ ;  /* 0x0000001a079a7219 */ /* 0x000fe200000006ff */
[----:B------:R-:W-:-:S06]  /*a0d0*/  IMAD.MOV.U32 R4, RZ, RZ, R14 ;  /* 0x000000ffff047224 */ /* 0x000fcc00078e000e */
[----:B------:R-:W0:Y:S01]  /*a0e0*/  LDC R31, c[0x0][0x610] ;  /* 0x00018400ff1f7b82 */ /* 0x000e220000000800 */
[----:B----4-:R-:W-:Y:S05]  /*a0f0*/  @!P0 BRA `(.L_x_291) ;  /* 0x0000000000288947 */ /* 0x010fea0003800000 */
        /* <DEDUP_REMOVED lines=10> */
.L_x_291:
[----:B------:R-:W-:Y:S01]  /*a1a0*/  ISETP.NE.AND P0, PT, R2, 0x1, PT ;  /* 0x000000010200780c */ /* 0x000fe20003f05270 */
[----:B0-----:R-:W-:Y:S01]  /*a1b0*/  VIADD R7, R20, 0xffffffff ;  /* 0xffffffff14077836 */ /* 0x001fe20000000000 */
[----:B-12---:R-:W-:Y:S01]  /*a1c0*/  SHF.R.U64 R0, R4, R27, R5 ;  /* 0x0000001b04007219 */ /* 0x006fe20000001205 */
[----:B------:R-:W-:Y:S01]  /*a1d0*/  IMAD.MOV R13, RZ, RZ, -R13 ;  /* 0x000000ffff0d7224 */ /* 0x000fe200078e0a0d */
[----:B------:R-:W-:Y:S01]  /*a1e0*/  LOP3.LUT R5, R10, R25, RZ, 0xc0, !PT ;  /* 0x000000190a057212 */ /* 0x000fe200078ec0ff */
[----:B------:R-:W-:Y:S02]  /*a1f0*/  IMAD.MOV.U32 R4, RZ, RZ, 0x1 ;  /* 0x00000001ff047424 */ /* 0x000fe400078e00ff */
[----:B------:R-:W-:Y:S02]  /*a200*/  IMAD.MOV R3, RZ, RZ, -R0 ;  /* 0x000000ffff037224 */ /* 0x000fe400078e0a00 */
[----:B------:R-:W-:Y:S01]  /*a210*/  IMAD R154, R154, R0, R5 ;  /* 0x000000009a9a7224 */ /* 0x000fe200078e0205 */
[----:B------:R-:W-:Y:S01]  /*a220*/  LOP3.LUT R5, R12, R7, RZ, 0xc0, !PT ;  /* 0x000000070c057212 */ /* 0x000fe200078ec0ff */
[----:B---3--:R-:W-:-:S02]  /*a230*/  IMAD R0, R3, R30, R14 ;  /* 0x0000001e03007224 */ /* 0x008fc400078e020e */
[----:B------:R-:W-:Y:S02]  /*a240*/  @P0 IMAD R21, R15, R13, R24 ;  /* 0x0000000d0f150224 */ /* 0x000fe400078e0218 */
[----:B------:R-:W-:Y:S01]  /*a250*/  IMAD R3, R0, R20, R5 ;  /* 0x0000001400037224 */ /* 0x000fe200078e0205 */
[----:B------:R-:W-:Y:S01]  /*a260*/  PRMT R0, R4, 0x7610, R0 ;  /* 0x0000761004007816 */ /* 0x000fe20000000000 */
[----:B------:R-:W-:-:S05]  /*a270*/  IMAD R154, R154, R31, R21 ;  /* 0x0000001f9a9a7224 */ /* 0x000fca00078e0215 */
[----:B------:R-:W-:Y:S02]  /*a280*/  SEL R153, R3, R154, !P0 ;  /* 0x0000009a03997207 */ /* 0x000fe40004000000 */
[----:B------:R-:W-:-:S07]  /*a290*/  SEL R154, R154, R3, !P0 ;  /* 0x000000039a9a7207 */ /* 0x000fce0004000000 */
.L_x_289:
[----:B------:R-:W-:-:S13]  /*a2a0*/  LOP3.LUT P0, RZ, R0, 0xff, RZ, 0xc0, !PT ;  /* 0x000000ff00ff7812 */ /* 0x000fda000780c0ff */
[----:B------:R-:W-:Y:S05]  /*a2b0*/  @P0 BRA `(.L_x_292) ;  /* 0xffffff6c00c80947 */ /* 0x000fea000383ffff */
[----:B------:R-:W-:Y:S05]  /*a2c0*/  EXIT ;  /* 0x000000000000794d */ /* 0x000fea0003800000 */
.L_x_7:
[----:B0-----:R-:W-:Y:S01]  /*a2d0*/  ULDC.64 UR4, c[0x0][0x650] ;  /* 0x0001940000047ab9 */ /* 0x001fe20000000a00 */
        /* <DEDUP_REMOVED lines=25> */
.L_x_294:
[----:B------:R-:W0:Y:S01]  /*a470*/  LDC.64 R28, c[0x0][0x640] ;  /* 0x00019000ff1c7b82 */ /* 0x000e220000000a00 */
[-CC-:B------:R-:W-:Y:S01]  /*a480*/  SHF.R.U64 R22, R12, R6.reuse, R13.reuse ;  /* 0x000000060c167219 */ /* 0x180fe2000000120d */
[----:B------:R-:W-:Y:S01]  /*a490*/  IMAD.MOV.U32 R30, RZ, RZ, 0x1 ;  /* 0x00000001ff1e7424 */ /* 0x000fe200078e00ff */
[----:B------:R-:W-:Y:S02]  /*a4a0*/  SHF.R.U32.HI R6, RZ, R6, R13 ;  /* 0x00000006ff067219 */ /* 0x000fe4000001160d */
        /* <DEDUP_REMOVED lines=8> */
[----:B------:R-:W-:Y:S01]  /*a530*/  IMAD.IADD R9, R9, 0x1, R11 ;  /* 0x0000000109097824 */ /* 0x000fe200078e020b */
[----:B0-----:R-:W-:-:S04]  /*a540*/  ISETP.NE.U32.AND P0, PT, R28, RZ, PT ;  /* 0x000000ff1c00720c */ /* 0x001fc80003f05070 */
[----:B------:R-:W-:Y:S02]  /*a550*/  ISETP.NE.AND.EX P0, PT, R29, RZ, PT, P0 ;  /* 0x000000ff1d00720c */ /* 0x000fe40003f05300 */
[----:B------:R-:W0:Y:S01]  /*a560*/  LDC R20, c[0x0][0x600] ;  /* 0x00018000ff147b82 */ /* 0x000e220000000800 */
[-CC-:B-1----:R-:W-:Y:S01]  /*a570*/  SHF.R.U64 R14, R8, R10.reuse, R9.reuse ;  /* 0x0000000a080e7219 */ /* 0x182fe20000001209 */
[----:B------:R-:W-:Y:S01]  /*a580*/  IMAD.MOV.U32 R8, RZ, RZ, -0x1 ;  /* 0xffffffffff087424 */ /* 0x000fe200078e00ff */
[----:B------:R-:W-:-:S05]  /*a590*/  SHF.R.U32.HI R9, RZ, R10, R9 ;  /* 0x0000000aff097219 */ /* 0x000fca0000011609 */
[----:B------:R-:W1:Y:S01]  /*a5a0*/  LDC R24, c[0x0][0x648] ;  /* 0x00019200ff187b82 */ /* 0x000e620000000800 */
[-CC-:B--2---:R-:W-:Y:S02]  /*a5b0*/  SHF.R.U64 R23, R14, R12.reuse, R9.reuse ;  /* 0x0000000c0e177219 */ /* 0x184fe40000001209 */
[----:B------:R-:W-:-:S05]  /*a5c0*/  SHF.R.U32.HI R6, RZ, R12, R9 ;  /* 0x0000000cff067219 */ /* 0x000fca0000011609 */
[----:B------:R-:W2:Y:S01]  /*a5d0*/  LDC R26, c[0x0][0x638] ;  /* 0x00018e00ff1a7b82 */ /* 0x000ea20000000800 */
[-C--:B---3--:R-:W-:Y:S02]  /*a5e0*/  SHF.L.U32 R8, R8, R27.reuse, RZ ;  /* 0x0000001b08087219 */ /* 0x088fe400000006ff */
[-CC-:B------:R-:W-:Y:S02]  /*a5f0*/  SHF.R.U64 R25, R23, R27.reuse, R6.reuse ;  /* 0x0000001b17197219 */ /* 0x180fe40000001206 */
[----:B------:R-:W-:Y:S02]  /*a600*/  LOP3.LUT R32, RZ, R8, RZ, 0x33, !PT ;  /* 0x00000008ff207212 */ /* 0x000fe400078e33ff */
[----:B------:R-:W-:Y:S01]  /*a610*/  SHF.R.U32.HI R9, RZ, R27, R6 ;  /* 0x0000001bff097219 */ /* 0x000fe20000011606 */
[----:B------:R-:W3:Y:S01]  /*a620*/  LDC R31, c[0x0][0x610] ;  /* 0x00018400ff1f7b82 */ /* 0x000ee20000000800 */
[----:B------:R-:W-:Y:S01]  /*a630*/  IMAD.MOV.U32 R8, RZ, RZ, R25 ;  /* 0x000000ffff087224 */ /* 0x000fe200078e0019 */
[----:B------:R-:W-:Y:S06]  /*a640*/  @!P0 BRA `(.L_x_295) ;  /* 0x0000000000288947 */ /* 0x000fec0003800000 */
        /* <DEDUP_REMOVED lines=10> */
.L_x_295:
[----:B------:R-:W-:Y:S01]  /*a6f0*/  ISETP.NE.AND P0, PT, R2, 0x1, PT ;  /* 0x000000010200780c */ /* 0x000fe20003f05270 */
[----:B------:R-:W-:Y:S01]  /*a700*/  IMAD.MOV.U32 R13, RZ, RZ, R22 ;  /* 0x000000ffff0d7224 */ /* 0x000fe200078e0016 */
[----:B-1----:R-:W-:Y:S01]  /*a710*/  SHF.R.U64 R6, R8, R24, R9 ;  /* 0x0000001808067219 */ /* 0x002fe20000001209 */
[----:B0-----:R-:W-:Y:S01]  /*a720*/  VIADD R9, R20, 0xffffffff ;  /* 0xffffffff14097836 */ /* 0x001fe20000000000 */
[----:B------:R-:W-:Y:S02]  /*a730*/  SHF.L.U32 R30, R30, R27, RZ ;  /* 0x0000001b1e1e7219 */ /* 0x000fe400000006ff */
[----:B------:R-:W-:Y:S01]  /*a740*/  LOP3.LUT R5, R23, R32, RZ, 0xc0, !PT ;  /* 0x0000002017057212 */ /* 0x000fe200078ec0ff */
[----:B------:R-:W-:-:S04]  /*a750*/  IMAD.MOV R8, RZ, RZ, -R6 ;  /* 0x000000ffff087224 */ /* 0x000fc800078e0a06 */
[----:B------:R-:W-:Y:S01]  /*a760*/  IMAD R6, R30, R6, R5 ;  /* 0x000000061e067224 */ /* 0x000fe200078e0205 */
[----:B------:R-:W-:Y:S01]  /*a770*/  LOP3.LUT R5, R14, R9, RZ, 0xc0, !PT ;  /* 0x000000090e057212 */ /* 0x000fe200078ec0ff */
[----:B------:R-:W-:Y:S02]  /*a780*/  @P0 IMAD R3, R7, R21, R4 ;  /* 0x0000001507030224 */ /* 0x000fe400078e0204 */
[----:B--2---:R-:W-:Y:S02]  /*a790*/  IMAD R4, R8, R26, R25 ;  /* 0x0000001a08047224 */ /* 0x004fe400078e0219 */
[----:B---3--:R-:W-:Y:S02]  /*a7a0*/  IMAD R3, R6, R31, R3 ;  /* 0x0000001f06037224 */ /* 0x008fe400078e0203 */
[----:B------:R-:W-:Y:S02]  /*a7b0*/  IMAD R4, R4, R20, R5 ;  /* 0x0000001404047224 */ /* 0x000fe400078e0205 */
[----:B------:R-:W-:-:S03]  /*a7c0*/  IMAD.MOV.U32 R6, RZ, RZ, 0x1 ;  /* 0x00000001ff067424 */ /* 0x000fc600078e00ff */
[----:B------:R-:W-:Y:S02]  /*a7d0*/  SEL R20, R4, R3, !P0 ;  /* 0x0000000304147207 */ /* 0x000fe40004000000 */
[----:B------:R-:W-:-:S07]  /*a7e0*/  SEL R11, R3, R4, !P0 ;  /* 0x00000004030b7207 */ /* 0x000fce0004000000 */
.L_x_293:
[----:B------:R-:W-:-:S08]  /*a7f0*/  NOP ;  /* 0x0000000000007918 */ /* 0x000fd00000000000 */
[----:B------:R-:W0:-:S00]  /*a800*/  USETMAXREG.DEALLOC.CTAPOOL 0x28 ;  /* 0x00000028000079c8 */ /* 0x000e0000080e0500 */
[----:B0-----:R-:W-:-:S13]  /*a810*/  ISETP.NE.AND P0, PT, R0, RZ, PT ;  /* 0x000000ff0000720c */ /* 0x001fda0003f05270 */
[----:B------:R-:W-:Y:S05]  /*a820*/  @P0 EXIT ;  /* 0x000000000000094d */ /* 0x000fea0003800000 */
[----:B------:R-:W-:Y:S01]  /*a830*/  LOP3.LUT P0, RZ, R6, 0xff, RZ, 0xc0, !PT ;  /* 0x000000ff06ff7812 */ /* 0x000fe2000780c0ff */
[----:B------:R-:W-:Y:S02]  /*a840*/  IMAD.MOV.U32 R0, RZ, RZ, 0x1 ;  /* 0x00000001ff007424 */ /* 0x000fe400078e00ff */
[----:B------:R-:W-:-:S10]  /*a850*/  IMAD.MOV.U32 R12, RZ, RZ, RZ ;  /* 0x000000ffff0c7224 */ /* 0x000fd400078e00ff */
[----:B------:R-:W-:Y:S05]  /*a860*/  @!P0 BRA `(.L_x_296) ;  /* 0x0000000c007c8947 */ /* 0x000fea0003800000 */
[----:B------:R-:W0:Y:S01]  /*a870*/  LDC R0, c[0x0][0x28c] ;  /* 0x0000a300ff007b82 */ /* 0x000e220000000800 */
[----:B------:R-:W-:Y:S01]  /*a880*/  ULDC UR5, c[0x0][0x658] ;  /* 0x0001960000057ab9 */ /* 0x000fe20000000800 */
[----:B------:R-:W-:Y:S01]  /*a890*/  UMOV UR11, 0xffffffff ;  /* 0xffffffff000b7882 */ /* 0x000fe20000000000 */
[----:B------:R-:W-:Y:S01]  /*a8a0*/  UMOV UR15, 0x1 ;  /* 0x00000001000f7882 */ /* 0x000fe20000000000 */
[----:B------:R-:W-:Y:S01]  /*a8b0*/  USHF.L.U32 UR11, UR11, UR5, URZ ;  /* 0x000000050b0b7299 */ /* 0x000fe2000800063f */
[----:B------:R-:W-:Y:S01]  /*a8c0*/  BSSY B0, `(.L_x_296) ;  /* 0x00000d9000007945 */ /* 0x000fe20003800000 */
[----:B------:R-:W-:Y:S01]  /*a8d0*/  ULDC UR9, c[0x0][0xc] ;  /* 0x0000030000097ab9 */ /* 0x000fe20000000800 */
[----:B------:R-:W-:Y:S01]  /*a8e0*/  ULDC UR14, c[0x0][0x10] ;  /* 0x00000400000e7ab9 */ /* 0x000fe20000000800 */
[----:B------:R-:W1:Y:S01]  /*a8f0*/  S2UR UR8, SR_CgaCtaId ;  /* 0x00000000000879c3 */ /* 0x000e620000008800 */
[----:B------:R-:W-:Y:S01]  /*a900*/  ULOP3.LUT UR13, URZ, UR11, URZ, 0x33, !UPT ;  /* 0x0000000b3f0d7292 */ /* 0x000fe2000f8e333f */
[----:B------:R-:W-:Y:S01]  /*a910*/  IMAD.MOV.U32 R10, RZ, RZ, 0x1 ;  /* 0x00000001ff0a7424 */ /* 0x000fe200078e00ff */
[----:B------:R-:W-:Y:S01]  /*a920*/  LOP3.LUT R9, R19, 0x2, RZ, 0xfc, !PT ;  /* 0x0000000213097812 */ /* 0x000fe200078efcff */
[----:B------:R-:W-:Y:S01]  /*a930*/  IMAD.MOV.U32 R12, RZ, RZ, RZ ;  /* 0x000000ffff0c7224 */ /* 0x000fe200078e00ff */
[----:B------:R-:W-:Y:S01]  /*a940*/  ULDC UR4, c[0x0][0x600] ;  /* 0x0001800000047ab9 */ /* 0x000fe20000000800 */
[----:B------:R-:W-:Y:S01]  /*a950*/  UMOV UR18, 0x5 ;  /* 0x0000000500127882 */ /* 0x000fe20000000000 */
[----:B------:R-:W-:-:S02]  /*a960*/  UIADD3 UR4, UR4, -0x1, URZ ;  /* 0xffffffff04047890 */ /* 0x000fc4000fffe03f */
[----:B------:R-:W-:Y:S01]  /*a970*/  USHF.L.U32 UR5, UR15, UR5, URZ ;  /* 0x000000050f057299 */ /* 0x000fe2000800063f */
[----:B------:R-:W-:Y:S01]  /*a980*/  ULDC.64 UR28, c[0x0][0x198] ;  /* 0x00006600001c7ab9 */ /* 0x000fe20000000a00 */
[----:B0-----:R-:W-:-:S05]  /*a990*/  VIADD R0, R0, 0x1f ;  /* 0x0000001f00007836 */ /* 0x001fca0000000000 */
[----:B------:R-:W-:Y:S01]  /*a9a0*/  SHF.R.S32.HI R3, RZ, 0x1f, R0 ;  /* 0x0000001fff037819 */ /* 0x000fe20000011400 */
[----:B-1----:R-:W-:-:S03]  /*a9b0*/  ULOP3.LUT UR10, UR8, 0x1, URZ, 0xc0, !UPT ;  /* 0x00000001080a7892 */ /* 0x002fc6000f8ec03f */
[----:B------:R-:W-:Y:S01]  /*a9c0*/  LEA.HI R3, R3, R0, RZ, 0x5 ;  /* 0x0000000003037211 */ /* 0x000fe200078f28ff */
[----:B------:R-:W-:Y:S01]  /*a9d0*/  USHF.R.U32.HI UR25, URZ, 0x1, UR8 ;  /* 0x000000013f197899 */ /* 0x000fe20008011608 */
[----:B------:R-:W-:Y:S01]  /*a9e0*/  IMAD.MOV.U32 R0, RZ, RZ, 0x1 ;  /* 0x00000001ff007424 */ /* 0x000fe200078e00ff */
[----:B------:R-:W-:Y:S01]  /*a9f0*/  USHF.L.U32 UR6, UR8, 0x7, URZ ;  /* 0x0000000708067899 */ /* 0x000fe2000800063f */
[----:B------:R-:W-:Y:S01]  /*aa00*/  SHF.R.S32.HI R3, RZ, 0x5, R3 ;  /* 0x00000005ff037819 */ /* 0x000fe20000011403 */
[----:B------:R-:W-:Y:S02]  /*aa10*/  USHF.L.U32 UR7, UR8, 0xc, URZ ;  /* 0x0000000c08077899 */ /* 0x000fe4000800063f */
[----:B------:R-:W-:Y:S02]  /*aa20*/  ULOP3.LUT UR8, UR8, 0xfffffffe, URZ, 0xc0, !UPT ;  /* 0xfffffffe08087892 */ /* 0x000fe4000f8ec03f */
[----:B------:R-:W-:Y:S01]  /*aa30*/  UISETP.GT.U32.AND UP0, UPT, UR10, 0xffff, UPT ;  /* 0x0000ffff0a00788c */ /* 0x000fe2000bf04070 */
[----:B------:R-:W-:Y:S01]  /*aa40*/  VIADD R8, R3, 0x1 ;  /* 0x0000000103087836 */ /* 0x000fe20000000000 */
[----:B------:R-:W-:-:S02]  /*aa50*/  USHF.L.U32 UR11, UR15, UR8, URZ ;  /* 0x000000080f0b7299 */ /* 0x000fc4000800063f */
[----:B------:R-:W-:Y:S02]  /*aa60*/  ULOP3.LUT UR12, UR8, 0x1, URZ, 0xfc, !UPT ;  /* 0x00000001080c7892 */ /* 0x000fe4000f8efc3f */
[----:B------:R-:W-:Y:S02]  /*aa70*/  UIMAD.WIDE.U32 UR8, UR9, UR14, URZ ;  /* 0x0000000e090872a5 */ /* 0x000fe4000f8e003f */
[----:B------:R-:W-:Y:S01]  /*aa80*/  USEL UR10, UR10, 0xffff, !UP0 ;  /* 0x0000ffff0a0a7887 */ /* 0x000fe2000c000000 */
[----:B------:R-:W-:Y:S01]  /*aa90*/  ULDC UR14, c[0x0][0x14] ;  /* 0x00000500000e7ab9 */ /* 0x000fe20000000800 */
[----:B------:R-:W-:Y:S02]  /*aaa0*/  USHF.L.U32 UR12, UR15, UR12, URZ ;  /* 0x0000000c0f0c7299 */ /* 0x000fe4000800063f */
[----:B------:R-:W-:Y:S02]  /*aab0*/  UIMAD.WIDE.U32 UR26, UR8, UR14, URZ ;  /* 0x0000000e081a72a5 */ /* 0x000fe4000f8e003f */
[----:B------:R-:W-:-:S02]  /*aac0*/  UIMAD UR21, UR9, UR14, URZ ;  /* 0x0000000e091572a4 */ /* 0x000fc4000f8e023f */
[----:B------:R-:W-:Y:S02]  /*aad0*/  ULOP3.LUT UR10, UR10, 0xffff, URZ, 0xc0, !UPT ;  /* 0x0000ffff0a0a7892 */ /* 0x000fe4000f8ec03f */
[----:B------:R-:W-:Y:S02]  /*aae0*/  ULOP3.LUT UR6, UR6, 0x80, URZ, 0xc0, !UPT ;  /* 0x0000008006067892 */ /* 0x000fe4000f8ec03f */
[----:B------:R-:W-:Y:S02]  /*aaf0*/  ULOP3.LUT UR7, UR7, 0x1000, URZ, 0xc0, !UPT ;  /* 0x0000100007077892 */ /* 0x000fe4000f8ec03f */
[----:B------:R-:W-:Y:S02]  /*ab00*/  ULOP3.LUT UR19, UR11, UR12, URZ, 0xfc, !UPT ;  /* 0x0000000c0b137292 */ /* 0x000fe4000f8efc3f */
[----:B------:R-:W-:Y:S02]  /*ab10*/  UIADD3 UR21, UR27, UR21, URZ ;  /* 0x000000151b157290 */ /* 0x000fe4000fffe03f */
[----:B------:R-:W-:-:S12]  /*ab20*/  USHF.L.U32 UR18, UR18, UR10, URZ ;  /* 0x0000000a12127299 */ /* 0x000fd8000800063f */
.L_x_307:
[----:B------:R-:W-:-:S03]  /*ab30*/  UMOV UR8, 0xffffffff ;  /* 0xffffffff00087882 */ /* 0x000fc60000000000 */
[----:B------:R-:W-:Y:S05]  /*ab40*/  BRA.DIV UR8, `(.L_x_297) ;  /* 0x0000000e08887947 */ /* 0x000fea000b800000 */
[----:B------:R-:W-:-:S13]  /*ab50*/  ELECT P6, URZ, PT ;  /* 0x00000000003f782f */ /* 0x000fda00038c0000 */
.L_x_317:
[----:B------:R-:W0:Y:S01]  /*ab60*/  LDC R4, c[0x0][0x28c] ;  /* 0x0000a300ff047b82 */ /* 0x000e220000000800 */
[----:B------:R-:W-:Y:S01]  /*ab70*/  BSSY B1, `(.L_x_298) ;  /* 0x000003c000017945 */ /* 0x000fe20003800000 */
[----:B0-----:R-:W-:-:S13]  /*ab80*/  ISETP.LT.OR P6, PT, R4, 0x1, !P6 ;  /* 0x000000010400780c */ /* 0x001fda00077c1670 */
[----:B------:R-:W-:Y:S05]  /*ab90*/  @P6 BRA `(.L_x_299) ;  /* 0x0000000000e46947 */ /* 0x000fea0003800000 */
[----:B------:R-:W-:Y:S01]  /*aba0*/  LEA R11, R11, UR25, 0x1 ;  /* 0x000000190b0b7c11 */ /* 0x000fe2000f8e08ff */
[----:B------:R-:W-:Y:S01]  /*abb0*/  IMAD.MOV.U32 R21, RZ, RZ, RZ ;  /* 0x000000ffff157224 */ /* 0x000fe200078e00ff */
[----:B------:R-:W-:Y:S01]  /*abc0*/  LEA R20, R20, UR6, 0x8 ;  /* 0x0000000614147c11 */ /* 0x000fe2000f8e40ff */
[----:B------:R-:W-:Y:S02]  /*abd0*/  IMAD.MOV.U32 R4, RZ, RZ, R8 ;  /* 0x000000ffff047224 */ /* 0x000fe400078e0008 */
[----:B------:R-:W-:Y:S02]  /*abe0*/  IMAD.MOV.U32 R5, RZ, RZ, R0 ;  /* 0x000000ffff057224 */ /* 0x000fe400078e0000 */
[----:B------:R-:W-:Y:S02]  /*abf0*/  IMAD.MOV.U32 R6, RZ, RZ, R12 ;  /* 0x000000ffff067224 */ /* 0x000fe400078e000c */
[----:B------:R-:W-:-:S07]  /*ac00*/  IMAD.SHL.U32 R15, R11, 0x40, RZ ;  /* 0x000000400b0f7824 */ /* 0x000fce00078e00ff */
.L_x_302:
[----:B------:R-:W0:Y:S01]  /*ac10*/  S2R R14, SR_CgaCtaId ;  /* 0x00000000000e7919 */ /* 0x000e220000008800 */
[----:B------:R-:W-:Y:S02]  /*ac20*/  MOV R7, 0x400 ;  /* 0x0000040000077802 */ /* 0x000fe40000000f00 */
[----:B------:R-:W-:-:S13]  /*ac30*/  LOP3.LUT P1, RZ, R18, 0x7f, RZ, 0xc0, !PT ;  /* 0x0000007f12ff7812 */ /* 0x000fda000782c0ff */
[----:B------:R-:W1:Y:S01]  /*ac40*/  @!P1 LDC R11, c[0x0][0x500] ;  /* 0x00014000ff0b9b82 */ /* 0x000e620000000800 */
[----:B0-----:R-:W-:Y:S02]  /*ac50*/  LEA R22, R14, R7, 0x18 ;  /* 0x000000070e167211 */ /* 0x001fe400078ec0ff */
[----:B------:R-:W-:-:S03]  /*ac60*/  SHF.L.U32 R7, R5, 0x1f, RZ ;  /* 0x0000001f05077819 */ /* 0x000fc600000006ff */
[----:B------:R-:W-:-:S04]  /*ac70*/  IMAD R14, R6, 0x8, R22 ;  /* 0x00000008060e7824 */ /* 0x000fc800078e0216 */
[----:B------:R-:W0:Y:S02]  /*ac80*/  SYNCS.PHASECHK.TRANS64.TRYWAIT P0, [R14+URZ+0x18], R7 ;  /* 0x000018070e0075a7 */ /* 0x000e24000800017f */
[----:B01----:R-:W-:Y:S05]  /*ac90*/  @!P0 BRA `(.L_x_300) ;  /* 0x0000000c00548947 */ /* 0x003fea0003800000 */
.L_x_318:
[----:B0-----:R-:W-:Y:S01]  /*aca0*/  PRMT R7, R9, 0x9910, RZ ;  /* 0x0000991009077816 */ /* 0x001fe200000000ff */
[----:B------:R0:W-:Y:S03]  /*acb0*/  @!P1 SYNCS.ARRIVE.TRANS64 RZ, [R14+URZ], R11 ;  /* 0x0000000b0eff99a7 */ /* 0x0001e6000800003f */
[----:B------:R-:W-:-:S13]  /*acc0*/  ISETP.NE.AND P0, PT, R7, 0x2, PT ;  /* 0x000000020700780c */ /* 0x000fda0003f05270 */
[----:B0-----:R-:W-:Y:S05]  /*acd0*/  @P0 BRA `(.L_x_301) ;  /* 0x0000000000040947 */ /* 0x001fea0003800000 */
[----:B------:R-:W-:Y:S01]  /*ace0*/  BPT.TRAP 0x1 ;  /* 0x000000040000795c */ /* 0x000fe20000300000 */
.L_x_301:
[----:B------:R-:W-:Y:S01]  /*acf0*/  LEA R7, R6, UR25, 0x1 ;  /* 0x0000001906077c11 */ /* 0x000fe2000f8e08ff */
[----:B------:R-:W-:Y:S01]  /*ad00*/  VIADD R4, R4, 0xffffffff ;  /* 0xffffffff04047836 */ /* 0x000fe20000000000 */
[----:B------:R-:W-:Y:S01]  /*ad10*/  R2UR UR23, R15 ;  /* 0x000000000f1772ca */ /* 0x000fe200000e0000 */
[----:B------:R-:W-:Y:S01]  /*ad20*/  UIADD3 UR14, UP0, UR28, 0xf0, URZ ;  /* 0x000000f01c0e7890 */ /* 0x000fe2000ff1e03f */
[----:B------:R-:W-:Y:S01]  /*ad30*/  R2UR UR9, R14 ;  /* 0x000000000e0972ca */ /* 0x000fe200000e0000 */
[----:B------:R-:W-:Y:S01]  /*ad40*/  IMAD.SHL.U32 R7, R7, 0x800, RZ ;  /* 0x0000080007077824 */ /* 0x000fe200078e00ff */
[----:B------:R-:W-:Y:S01]  /*ad50*/  R2UR UR10, R21 ;  /* 0x00000000150a72ca */ /* 0x000fe200000e0000 */
[----:B------:R-:W-:Y:S01]  /*ad60*/  UIADD3 UR32, UP1, UR28, 0x1f0, URZ ;  /* 0x000001f01c207890 */ /* 0x000fe2000ff3e03f */
[----:B------:R-:W-:Y:S01]  /*ad70*/  R2UR UR12, R13 ;  /* 0x000000000d0c72ca */ /* 0x000fe200000e0000 */
[--C-:B------:R-:W-:Y:S01]  /*ad80*/  IMAD R11, R7, 0x4, R22.reuse ;  /* 0x00000004070b7824 */ /* 0x100fe200078e0216 */
[----:B------:R-:W-:Y:S01]  /*ad90*/  LEA R7, R6, UR7, 0xd ;  /* 0x0000000706077c11 */ /* 0x000fe2000f8e68ff */
[----:B------:R-:W-:Y:S01]  /*ada0*/  UIADD3.X UR15, URZ, UR29, URZ, UP0, !UPT ;  /* 0x0000001d3f0f7290 */ /* 0x000fe200087fe43f */
[----:B------:R-:W-:Y:S01]  /*adb0*/  R2UR UR24, R20 ;  /* 0x00000000141872ca */ /* 0x000fe200000e0000 */
[----:B------:R-:W-:Y:S01]  /*adc0*/  UPRMT UR20, URZ, 0x5410, UR18 ;  /* 0x000054103f147896 */ /* 0x000fe20008000012 */
[----:B------:R-:W-:Y:S01]  /*add0*/  R2UR UR8, R11 ;  /* 0x000000000b0872ca */ /* 0x000fe200000e0000 */
[----:B------:R-:W-:Y:S01]  /*ade0*/  IMAD R7, R7, 0x4, R22 ;  /* 0x0000000407077824 */ /* 0x000fe200078e0216 */
[----:B------:R-:W-:Y:S01]  /*adf0*/  ISETP.GT.AND P1, PT, R4, 0x1, PT ;  /* 0x000000010400780c */ /* 0x000fe20003f24270 */
[----:B------:R-:W-:Y:S01]  /*ae00*/  VIADD R6, R6, 0x1 ;  /* 0x0000000106067836 */ /* 0x000fe20000000000 */
[----:B------:R-:W-:Y:S01]  /*ae10*/  UPRMT UR30, URZ, 0x5410, UR19 ;  /* 0x000054103f1e7896 */ /* 0x000fe20008000013 */
[----:B------:R-:W-:Y:S01]  /*ae20*/  VIADD R21, R21, 0x20 ;  /* 0x0000002015157836 */ /* 0x000fe20000000000 */
[----:B------:R-:W-:Y:S01]  /*ae30*/  R2UR UR11, R7 ;  /* 0x00000000070b72ca */ /* 0x000fe200000e0000 */
[----:B------:R-:W-:Y:S01]  /*ae40*/  UIADD3.X UR33, URZ, UR29, URZ, UP1, !UPT ;  /* 0x0000001d3f217290 */ /* 0x000fe20008ffe43f */
[----:B------:R-:W-:Y:S01]  /*ae50*/  ISETP.NE.AND P0, PT, R6, 0x3, PT ;  /* 0x000000030600780c */ /* 0x000fe20003f05270 */
[----:B------:R-:W-:Y:S01]  /*ae60*/  UMOV UR16, 0x0 ;  /* 0x0000000000107882 */ /* 0x000fe20000000000 */
[----:B------:R-:W-:-:S02]  /*ae70*/  UMOV UR17, 0x10000000 ;  /* 0x1000000000117882 */ /* 0x000fc40000000000 */
[----:B------:R-:W-:Y:S01]  /*ae80*/  SEL R14, RZ, 0x1, P0 ;  /* 0x00000001ff0e7807 */ /* 0x000fe20000000000 */
[----:B------:R-:W-:Y:S01]  /*ae90*/  UIADD3 UR8, UR8, 0x100, URZ ;  /* 0x0000010008087890 */ /* 0x000fe2000fffe03f */
[----:B------:R-:W-:Y:S02]  /*aea0*/  SEL R6, R6, RZ, P0 ;  /* 0x000000ff06067207 */ /* 0x000fe40000000000 */
[----:B------:R-:W-:-:S03]  /*aeb0*/  LOP3.LUT R5, R5, R14, RZ, 0x3c, !PT ;  /* 0x0000000e05057212 */ /* 0x000fc600078e3cff */
[----:B------:R-:W-:-:S03]  /*aec0*/  UIADD3 UR22, UR11, 0xc100, URZ ;  /* 0x0000c1000b167890 */ /* 0x000fc6000fffe03f */
[----:B------:R-:W-:Y:S02]  /*aed0*/  UMOV UR11, UR23 ;  /* 0x00000017000b7c82 */ /* 0x000fe40008000000 */
[----:B------:R0:W-:Y:S02]  /*aee0*/  UTMALDG.3D.MULTICAST [UR8], [UR14], UR20, desc[UR16] ;  /* 0x000010080e0073b4 */ /* 0x0001e40008011814 */
[----:B0-----:R-:W-:Y:S01]  /*aef0*/  UMOV UR8, UR22 ;  /* 0x0000001600087c82 */ /* 0x001fe20008000000 */
[----:B------:R-:W-:Y:S02]  /*af00*/  UMOV UR11, UR24 ;  /* 0x00000018000b7c82 */ /* 0x000fe40008000000 */
[----:B------:R0:W-:Y:S02]  /*af10*/  UTMALDG.3D.MULTICAST [UR8], [UR32], UR30, desc[UR16] ;  /* 0x00001008200073b4 */ /* 0x0001e4000801181e */
[----:B0-----:R-:W-:Y:S05]  /*af20*/  @P1 BRA `(.L_x_302) ;  /* 0xfffffffc00381947 */ /* 0x001fea000383ffff */
.L_x_299:
[----:B------:R-:W-:Y:S05]  /*af30*/  BSYNC B1 ;  /* 0x0000000000017941 */ /* 0x000fea0003800000 */
.L_x_298:
[----:B------:R-:W-:Y:S01]  /*af40*/  LOP3.LUT P1, RZ, R10, 0xff, RZ, 0xc0, !PT ;  /* 0x000000ff0aff7812 */ /* 0x000fe2000782c0ff */
[C---:B------:R-:W-:Y:S01]  /*af50*/  IMAD.IADD R12, R3.reuse, 0x1, R12 ;  /* 0x00000001030c7824 */ /* 0x040fe200078e020c */
[----:B------:R-:W-:Y:S01]  /*af60*/  ULDC.64 UR8, c[0x0][0x650] ;  /* 0x0001940000087ab9 */ /* 0x000fe20000000a00 */
[C---:B------:R-:W-:Y:S01]  /*af70*/  ISETP.GE.U32.AND P2, PT, R3.reuse, 0x3, PT ;  /* 0x000000030300780c */ /* 0x040fe20003f46070 */
[----:B------:R-:W-:Y:S01]  /*af80*/  BSSY B1, `(.L_x_303) ;  /* 0x000006a000017945 */ /* 0x000fe20003800000 */
[----:B------:R-:W-:Y:S01]  /*af90*/  IMAD.MOV.U32 R11, RZ, RZ, -0x1 ;  /* 0xffffffffff0b7424 */ /* 0x000fe200078e00ff */
[----:B------:R-:W-:Y:S01]  /*afa0*/  ISETP.GT.U32.AND P0, PT, R12, 0x2, PT ;  /* 0x000000020c00780c */ /* 0x000fe20003f04070 */
[----:B------:R-:W-:Y:S01]  /*afb0*/  IMAD.MOV.U32 R20, RZ, RZ, -0x1 ;  /* 0xffffffffff147424 */ /* 0x000fe200078e00ff */
[----:B------:R-:W-:Y:S01]  /*afc0*/  PRMT R10, RZ, 0x7610, R10 ;  /* 0x00007610ff0a7816 */ /* 0x000fe2000000000a */
[----:B------:R-:W-:Y:S01]  /*afd0*/  IMAD.MOV.U32 R13, RZ, RZ, -0x1 ;  /* 0xffffffffff0d7424 */ /* 0x000fe200078e00ff */
[----:B------:R-:W-:-:S03]  /*afe0*/  ISETP.LT.U32.AND P0, PT, R3, 0x3, P0 ;  /* 0x000000030300780c */ /* 0x000fc60000701070 */
[----:B------:R-:W0:Y:S01]  /*aff0*/  @P1 S2R R5, SR_CgaCtaId ;  /* 0x0000000000051919 */ /* 0x000e220000008800 */
[----:B------:R-:W-:-:S04]  /*b000*/  @P1 MOV R4, 0x400 ;  /* 0x0000040000041802 */ /* 0x000fc80000000f00 */
[----:B0-----:R-:W-:Y:S01]  /*b010*/  @P1 LEA R6, R5, R4, 0x18 ;  /* 0x0000000405061211 */ /* 0x001fe200078ec0ff */
[----:B------:R-:W-:-:S03]  /*b020*/  IMAD.WIDE.U32 R4, R12, -0x55555555, RZ ;  /* 0xaaaaaaab0c047825 */ /* 0x000fc600078e00ff */
[----:B------:R0:W-:Y:S01]  /*b030*/  @P1 SYNCS.ARRIVE.TRANS64.A1T0 RZ, [R6+URZ+0x48], RZ ;  /* 0x000048ff06ff19a7 */ /* 0x0001e2000810003f */
[----:B------:R-:W-:Y:S02]  /*b040*/  IADD3 R16, P1, R16, UR26, RZ ;  /* 0x0000001a10107c10 */ /* 0x000fe4000ff3e0ff */
[----:B------:R-:W-:Y:S02]  /*b050*/  SHF.R.U32.HI R7, RZ, 0x1, R5 ;  /* 0x00000001ff077819 */ /* 0x000fe40000011605 */
[----:B------:R-:W-:Y:S02]  /*b060*/  SEL R5, RZ, 0x1, !P0 ;  /* 0x00000001ff057807 */ /* 0x000fe40004000000 */
[----:B------:R-:W-:Y:S01]  /*b070*/  IADD3.X R17, R17, UR21, RZ, P1, !PT ;  /* 0x0000001511117c10 */ /* 0x000fe20008ffe4ff */
[----:B------:R-:W-:Y:S01]  /*b080*/  IMAD R12, R7, -0x3, R12 ;  /* 0xfffffffd070c7824 */ /* 0x000fe200078e020c */
[----:B------:R-:W-:Y:S02]  /*b090*/  ISETP.GE.U32.AND P0, PT, R16, UR8, PT ;  /* 0x0000000810007c0c */ /* 0x000fe4000bf06070 */
[----:B------:R-:W-:-:S02]  /*b0a0*/  LOP3.LUT R0, R0, R5, RZ, 0x3c, !PT ;  /* 0x0000000500007212 */ /* 0x000fc400078e3cff */
[----:B------:R-:W-:Y:S02]  /*b0b0*/  ISETP.GE.U32.AND.EX P0, PT, R17, UR9, PT, P0 ;  /* 0x0000000911007c0c */ /* 0x000fe4000bf06100 */
[----:B------:R-:W-:Y:S02]  /*b0c0*/  @P2 LOP3.LUT R0, R0, 0x1, R7, 0x78, !PT ;  /* 0x0000000100002812 */ /* 0x000fe400078e7807 */
[----:B------:R-:W-:-:S09]  /*b0d0*/  PRMT R4, RZ, 0x7610, R4 ;  /* 0x00007610ff047816 */ /* 0x000fd20000000004 */
[----:B0-----:R-:W-:Y:S05]  /*b0e0*/  @P0 BRA `(.L_x_304) ;  /* 0x00000004004c0947 */ /* 0x001fea0003800000 */
[----:B------:R-:W0:Y:S01]  /*b0f0*/  S2R R14, SR_CTAID.X ;  /* 0x00000000000e7919 */ /* 0x000e220000002500 */
[----:B------:R-:W-:Y:S01]  /*b100*/  ULDC.64 UR8, c[0x0][0x628] ;  /* 0x00018a0000087ab9 */ /* 0x000fe20000000a00 */
[----:B------:R-:W1:Y:S01]  /*b110*/  LDC R15, c[0x0][0x144] ;  /* 0x00005100ff0f7b82 */ /* 0x000e620000000800 */
[----:B------:R-:W-:Y:S01]  /*b120*/  ISETP.NE.U32.AND P0, PT, RZ, UR8, PT ;  /* 0x00000008ff007c0c */ /* 0x000fe2000bf05070 */
[----:B------:R-:W2:Y:S01]  /*b130*/  S2R R11, SR_CTAID.Y ;  /* 0x00000000000b7919 */ /* 0x000ea20000002600 */
[----:B------:R-:W-:Y:S01]  /*b140*/  ULDC UR10, c[0x0][0x150] ;  /* 0x00005400000a7ab9 */ /* 0x000fe20000000800 */
[----:B------:R-:W-:Y:S01]  /*b150*/  ULDC UR11, c[0x0][0x630] ;  /* 0x00018c00000b7ab9 */ /* 0x000fe20000000800 */
[----:B------:R-:W-:Y:S01]  /*b160*/  ISETP.NE.AND.EX P0, PT, RZ, UR9, PT, P0 ;  /* 0x00000009ff007c0c */ /* 0x000fe2000bf05300 */
[----:B------:R-:W-:Y:S01]  /*b170*/  IMAD.MOV.U32 R4, RZ, RZ, R16 ;  /* 0x000000ffff047224 */ /* 0x000fe200078e0010 */
[----:B0-----:R-:W-:-:S05]  /*b180*/  I2FP.F32.U32 R5, R14 ;  /* 0x0000000e00057245 */ /* 0x001fca0000201000 */
[----:B------:R-:W-:Y:S01]  /*b190*/  FMUL R20, R5, UR10 ;  /* 0x0000000a05147c20 */ /* 0x000fe20008400000 */
[----:B------:R-:W-:-:S05]  /*b1a0*/  IMAD.MOV.U32 R5, RZ, RZ, R17 ;  /* 0x000000ffff057224 */ /* 0x000fca00078e0011 */
[----:B--2---:R-:W-:Y:S05]  /*b1b0*/  @!P0 BRA `(.L_x_305) ;  /* 0x0000000000288947 */ /* 0x004fea0003800000 */
[----:B------:R-:W-:Y:S02]  /*b1c0*/  ULDC UR10, c[0x0][0x634] ;  /* 0x00018d00000a7ab9 */ /* 0x000fe40000000800 */
[----:B------:R-:W-:-:S05]  /*b1d0*/  IADD3 R5, P0, R16, UR10, RZ ;  /* 0x0000000a10057c10 */ /* 0x000fca000ff1e0ff */
[----:B------:R-:W-:-:S04]  /*b1e0*/  IMAD.X R13, RZ, RZ, R17, P0 ;  /* 0x000000ffff0d7224 */ /* 0x000fc800000e0611 */
[----:B------:R-:W-:-:S04]  /*b1f0*/  IMAD.WIDE.U32 R6, R13, UR8, RZ ;  /* 0x000000080d067c25 */ /* 0x000fc8000f8e00ff */
[----:B------:R-:W-:-:S04]  /*b200*/  IMAD.WIDE.U32 R6, P0, R5, UR9, R6 ;  /* 0x0000000905067c25 */ /* 0x000fc8000f800006 */
[----:B------:R-:W-:-:S04]  /*b210*/  IMAD.WIDE.U32 R4, R5, UR8, RZ ;  /* 0x0000000805047c25 */ /* 0x000fc8000f8e00ff */
[----:B------:R-:W-:Y:S01]  /*b220*/  IMAD.MOV.U32 R4, RZ, RZ, R7 ;  /* 0x000000ffff047224 */ /* 0x000fe200078e0007 */
[----:B------:R-:W-:Y:S01]  /*b230*/  IADD3 RZ, P1, R5, R6, RZ ;  /* 0x0000000605ff7210 */ /* 0x000fe20007f3e0ff */
[----:B------:R-:W-:-:S04]  /*b240*/  IMAD.X R5, RZ, RZ, RZ, P0 ;  /* 0x000000ffff057224 */ /* 0x000fc800000e06ff */
[----:B------:R-:W-:-:S08]  /*b250*/  IMAD.WIDE.U32.X R4, R13, UR9, R4, P1 ;  /* 0x000000090d047c25 */ /* 0x000fd000088e0404 */
.L_x_305:
[--C-:B------:R-:W-:Y:S01]  /*b260*/  SHF.R.U64 R13, R4, UR11, R5.reuse ;  /* 0x0000000b040d7c19 */ /* 0x100fe20008001205 */
[----:B------:R-:W0:Y:S01]  /*b270*/  F2I.U32.TRUNC.NTZ R20, R20 ;  /* 0x0000001400147305 */ /* 0x000e22000020f000 */
[----:B------:R-:W-:Y:S01]  /*b280*/  SHF.R.U32.HI R4, RZ, UR11, R5 ;  /* 0x0000000bff047c19 */ /* 0x000fe20008011605 */
[----:B------:R-:W-:Y:S01]  /*b290*/  ULDC.64 UR8, c[0x0][0x620] ;  /* 0x0001880000087ab9 */ /* 0x000fe20000000a00 */
[----:B------:R-:W-:Y:S01]  /*b2a0*/  IADD3 R7, P0, RZ, -R13, RZ ;  /* 0x8000000dff077210 */ /* 0x000fe20007f1e0ff */
[----:B------:R-:W-:Y:S01]  /*b2b0*/  ULDC.64 UR10, c[0x0][0x640] ;  /* 0x00019000000a7ab9 */ /* 0x000fe20000000a00 */
[----:B------:R-:W2:Y:S03]  /*b2c0*/  LDC R22, c[0x0][0x148] ;  /* 0x00005200ff167b82 */ /* 0x000ea60000000800 */
[----:B------:R-:W-:Y:S01]  /*b2d0*/  IMAD.X R4, RZ, RZ, ~R4, P0 ;  /* 0x000000ffff047224 */ /* 0x000fe200000e0e04 */
[----:B------:R-:W-:-:S03]  /*b2e0*/  ISETP.NE.U32.AND P0, PT, RZ, UR10, PT ;  /* 0x0000000aff007c0c */ /* 0x000fc6000bf05070 */
[----:B------:R-:W-:Y:S01]  /*b2f0*/  IMAD R6, R4, UR8, RZ ;  /* 0x0000000804067c24 */ /* 0x000fe2000f8e02ff */
[----:B------:R-:W-:Y:S01]  /*b300*/  ISETP.NE.AND.EX P0, PT, RZ, UR11, PT, P0 ;  /* 0x0000000bff007c0c */ /* 0x000fe2000bf05300 */
[----:B------:R-:W-:Y:S01]  /*b310*/  IMAD.WIDE.U32 R4, R7, UR8, R16 ;  /* 0x0000000807047c25 */ /* 0x000fe2000f8e0010 */
[----:B------:R-:W-:-:S03]  /*b320*/  ULDC UR8, c[0x0][0x618] ;  /* 0x0001860000087ab9 */ /* 0x000fc60000000800 */
[----:B------:R-:W-:Y:S01]  /*b330*/  IMAD R7, R7, UR9, R6 ;  /* 0x0000000907077c24 */ /* 0x000fe2000f8e0206 */
[----:B------:R-:W-:Y:S01]  /*b340*/  ULDC UR9, c[0x0][0x154] ;  /* 0x0000550000097ab9 */ /* 0x000fe20000000800 */
[----:B0-----:R-:W-:Y:S02]  /*b350*/  IMAD.MOV R6, RZ, RZ, -R20 ;  /* 0x000000ffff067224 */ /* 0x001fe400078e0a14 */
[----:B------:R-:W-:Y:S02]  /*b360*/  IMAD.IADD R5, R5, 0x1, R7 ;  /* 0x0000000105057824 */ /* 0x000fe400078e0207 */
[----:B-1----:R-:W-:Y:S01]  /*b370*/  IMAD R14, R15, R6, R14 ;  /* 0x000000060f0e7224 */ /* 0x002fe200078e020e */
[----:B------:R-:W-:Y:S02]  /*b380*/  I2FP.F32.U32 R6, R11 ;  /* 0x0000000b00067245 */ /* 0x000fe40000201000 */
[--C-:B------:R-:W-:Y:S02]  /*b390*/  SHF.R.U64 R15, R4, UR8, R5.reuse ;  /* 0x00000008040f7c19 */ /* 0x100fe40008001205 */
[----:B------:R-:W-:Y:S01]  /*b3a0*/  SHF.R.U32.HI R4, RZ, UR8, R5 ;  /* 0x00000008ff047c19 */ /* 0x000fe20008011605 */
[----:B------:R-:W-:Y:S01]  /*b3b0*/  FMUL R6, R6, UR9 ;  /* 0x0000000906067c20 */ /* 0x000fe20008400000 */
[----:B------:R-:W-:-:S02]  /*b3c0*/  ULDC UR8, c[0x0][0x608] ;  /* 0x0001820000087ab9 */ /* 0x000fc40000000800 */
[--C-:B------:R-:W-:Y:S01]  /*b3d0*/  SHF.R.U64 R21, R15, UR8, R4.reuse ;  /* 0x000000080f157c19 */ /* 0x100fe20008001204 */
[----:B------:R0:W1:Y:S01]  /*b3e0*/  F2I.U32.TRUNC.NTZ R24, R6 ;  /* 0x0000000600187305 */ /* 0x000062000020f000 */
[----:B------:R-:W-:Y:S01]  /*b3f0*/  SHF.R.U32.HI R4, RZ, UR8, R4 ;  /* 0x00000008ff047c19 */ /* 0x000fe20008011604 */
[----:B------:R-:W-:-:S03]  /*b400*/  ULDC UR8, c[0x0][0x658] ;  /* 0x0001960000087ab9 */ /* 0x000fc60000000800 */
[--C-:B------:R-:W-:Y:S02]  /*b410*/  SHF.R.U64 R20, R21, UR8, R4.reuse ;  /* 0x0000000815147c19 */ /* 0x100fe40008001204 */
[----:B------:R-:W-:-:S03]  /*b420*/  SHF.R.U32.HI R23, RZ, UR8, R4 ;  /* 0x00000008ff177c19 */ /* 0x000fc60008011604 */
[----:B------:R-:W-:Y:S02]  /*b430*/  IMAD.MOV.U32 R4, RZ, RZ, R20 ;  /* 0x000000ffff047224 */ /* 0x000fe400078e0014 */
[----:B------:R-:W-:Y:S01]  /*b440*/  IMAD.MOV.U32 R5, RZ, RZ, R23 ;  /* 0x000000ffff057224 */ /* 0x000fe200078e0017 */
[----:B0-----:R-:W-:Y:S06]  /*b450*/  @!P0 BRA `(.L_x_306) ;  /* 0x0000000000288947 */ /* 0x001fec0003800000 */
        /* <DEDUP_REMOVED lines=10> */
.L_x_306:
[----:B------:R-:W-:Y:S01]  /*b500*/  ISETP.NE.AND P0, PT, R2, 0x1, PT ;  /* 0x000000010200780c */ /* 0x000fe20003f05270 */
[----:B------:R-:W-:Y:S01]  /*b510*/  ULDC UR8, c[0x0][0x648] ;  /* 0x0001920000087ab9 */ /* 0x000fe20000000800 */
[----:B-1----:R-:W-:Y:S01]  /*b520*/  IMAD.MOV R24, RZ, RZ, -R24 ;  /* 0x000000ffff187224 */ /* 0x002fe200078e0a18 */
[----:B------:R-:W-:Y:S01]  /*b530*/  SHF.R.U64 R4, R4, UR8, R5 ;  /* 0x0000000804047c19 */ /* 0x000fe20008001205 */
[----:B------:R-:W-:Y:S01]  /*b540*/  ULDC UR8, c[0x0][0x638] ;  /* 0x00018e0000087ab9 */ /* 0x000fe20000000800 */
[----:B------:R-:W-:Y:S01]  /*b550*/  LOP3.LUT R21, R21, UR13, RZ, 0xc0, !PT ;  /* 0x0000000d15157c12 */ /* 0x000fe2000f8ec0ff */
[----:B------:R-:W-:Y:S02]  /*b560*/  ULDC UR9, c[0x0][0x610] ;  /* 0x0001840000097ab9 */ /* 0x000fe40000000800 */
[----:B------:R-:W-:Y:S02]  /*b570*/  IMAD.MOV R5, RZ, RZ, -R4 ;  /* 0x000000ffff057224 */ /* 0x000fe400078e0a04 */
[----:B------:R-:W-:-:S02]  /*b580*/  IMAD R21, R4, UR5, R21 ;  /* 0x0000000504157c24 */ /* 0x000fc4000f8e0215 */
[----:B------:R-:W-:Y:S01]  /*b590*/  IMAD R20, R5, UR8, R20 ;  /* 0x0000000805147c24 */ /* 0x000fe2000f8e0214 */
[----:B------:R-:W-:Y:S01]  /*b5a0*/  ULDC UR8, c[0x0][0x600] ;  /* 0x0001800000087ab9 */ /* 0x000fe20000000800 */
[----:B--2---:R-:W-:Y:S01]  /*b5b0*/  @P0 IMAD R14, R22, R24, R11 ;  /* 0x00000018160e0224 */ /* 0x004fe200078e020b */
[----:B------:R-:W-:Y:S01]  /*b5c0*/  LOP3.LUT R11, R15, UR4, RZ, 0xc0, !PT ;  /* 0x000000040f0b7c12 */ /* 0x000fe2000f8ec0ff */
[----:B------:R-:W-:Y:S02]  /*b5d0*/  IMAD.MOV.U32 R4, RZ, RZ, 0x1 ;  /* 0x00000001ff047424 */ /* 0x000fe400078e00ff */
[----:B------:R-:W-:Y:S02]  /*b5e0*/  IMAD R14, R21, UR9, R14 ;  /* 0x00000009150e7c24 */ /* 0x000fe4000f8e020e */
[----:B------:R-:W-:-:S05]  /*b5f0*/  IMAD R11, R20, UR8, R11 ;  /* 0x00000008140b7c24 */ /* 0x000fca000f8e020b */
[----:B------:R-:W-:Y:S02]  /*b600*/  SEL R20, R11, R14, !P0 ;  /* 0x0000000e0b147207 */ /* 0x000fe40004000000 */
[----:B------:R-:W-:-:S07]  /*b610*/  SEL R11, R14, R11, !P0 ;  /* 0x0000000b0e0b7207 */ /* 0x000fce0004000000 */
.L_x_304:
[----:B------:R-:W-:Y:S05]  /*b620*/  BSYNC B1 ;  /* 0x0000000000017941 */ /* 0x000fea0003800000 */
.L_x_303:
[----:B------:R-:W-:-:S13]  /*b630*/  LOP3.LUT P0, RZ, R4, 0xff, RZ, 0xc0, !PT ;  /* 0x000000ff04ff7812 */ /* 0x000fda000780c0ff */
[----:B------:R-:W-:Y:S05]  /*b640*/  @P0 BRA `(.L_x_307) ;  /* 0xfffffff400380947 */ /* 0x000fea000383ffff */
[----:B------:R-:W-:Y:S05]  /*b650*/  BSYNC B0 ;  /* 0x0000000000007941 */ /* 0x000fea0003800000 */
.L_x_296:
[----:B------:R-:W-:-:S03]  /*b660*/  UMOV UR8, 0xffffffff ;  /* 0xffffffff00087882 */ /* 0x000fc60000000000 */
[----:B------:R-:W-:Y:S05]  /*b670*/  BRA.DIV UR8, `(.L_x_308) ;  /* 0x0000000208f07947 */ /* 0x000fea000b800000 */
[----:B------:R-:W-:-:S13]  /*b680*/  ELECT P6, URZ, PT ;  /* 0x00000000003f782f */ /* 0x000fda00038c0000 */
.L_x_321:
[----:B------:R-:W-:Y:S04]  /*b690*/  BSSY B0, `(.L_x_309) ;  /* 0x0000022000007945 */ /* 0x000fe80003800000 */
[----:B------:R-:W-:Y:S05]  /*b6a0*/  @!P6 BRA `(.L_x_310) ;  /* 0x000000000080e947 */ /* 0x000fea0003800000 */
[----:B------:R-:W-:-:S04]  /*b6b0*/  LOP3.LUT R19, R19, 0x2, RZ, 0xfc, !PT ;  /* 0x0000000213137812 */ /* 0x000fc800078efcff */
[----:B------:R-:W-:-:S13]  /*b6c0*/  ISETP.NE.AND P0, PT, R19, 0x3, PT ;  /* 0x000000031300780c */ /* 0x000fda0003f05270 */
[----:B------:R-:W-:Y:S05]  /*b6d0*/  @!P0 BRA `(.L_x_311) ;  /* 0x0000000000048947 */ /* 0x000fea0003800000 */
[----:B------:R-:W-:Y:S01]  /*b6e0*/  BPT.TRAP 0x1 ;  /* 0x000000040000795c */ /* 0x000fe20000300000 */
.L_x_311:
[----:B------:R-:W0:Y:S01]  /*b6f0*/  S2R R3, SR_CgaCtaId ;  /* 0x0000000000037919 */ /* 0x000e220000008800 */
[----:B------:R-:W-:-:S04]  /*b700*/  MOV R2, 0x400 ;  /* 0x0000040000027802 */ /* 0x000fc80000000f00 */
[----:B0-----:R-:W-:Y:S02]  /*b710*/  LEA R3, R3, R2, 0x18 ;  /* 0x0000000203037211 */ /* 0x001fe400078ec0ff */
[----:B------:R-:W-:-:S03]  /*b720*/  SHF.L.U32 R2, R0, 0x1f, RZ ;  /* 0x0000001f00027819 */ /* 0x000fc600000006ff */
[----:B------:R-:W-:-:S04]  /*b730*/  VIADD R3, R3, 0x18 ;  /* 0x0000001803037836 */ /* 0x000fc80000000000 */
[C---:B------:R-:W-:Y:S02]  /*b740*/  IMAD R7, R12.reuse, 0x8, R3 ;  /* 0x000000080c077824 */ /* 0x040fe400078e0203 */
[----:B------:R-:W-:Y:S02]  /*b750*/  VIADD R12, R12, 0x1 ;  /* 0x000000010c0c7836 */ /* 0x000fe40000000000 */
[----:B------:R-:W0:Y:S03]  /*b760*/  SYNCS.PHASECHK.TRANS64.TRYWAIT P0, [R7+URZ], R2 ;  /* 0x00000002070075a7 */ /* 0x000e26000800017f */
[----:B------:R-:W-:-:S04]  /*b770*/  ISETP.NE.AND P1, PT, R12, 0x3, PT ;  /* 0x000000030c00780c */ /* 0x000fc80003f25270 */
[----:B------:R-:W-:Y:S02]  /*b780*/  SEL R5, RZ, 0x1, P1 ;  /* 0x00000001ff057807 */ /* 0x000fe40000800000 */
[----:B------:R-:W-:Y:S02]  /*b790*/  SEL R12, R12, RZ, P1 ;  /* 0x000000ff0c0c7207 */ /* 0x000fe40000800000 */
[----:B------:R-:W-:-:S03]  /*b7a0*/  LOP3.LUT R5, R0, R5, RZ, 0x3c, !PT ;  /* 0x0000000500057212 */ /* 0x000fc600078e3cff */
[----:B------:R-:W-:Y:S01]  /*b7b0*/  IMAD R9, R12, 0x8, R3 ;  /* 0x000000080c097824 */ /* 0x000fe200078e0203 */
[----:B------:R-:W-:Y:S01]  /*b7c0*/  SHF.L.U32 R4, R5, 0x1f, RZ ;  /* 0x0000001f05047819 */ /* 0x000fe200000006ff */
[----:B0-----:R-:W-:Y:S06]  /*b7d0*/  @!P0 BRA `(.L_x_312) ;  /* 0x0000000000b88947 */ /* 0x001fec0003800000 */
.L_x_322:
[----:B------:R-:W1:Y:S01]  /*b7e0*/  SYNCS.PHASECHK.TRANS64.TRYWAIT P0, [R9+URZ], R4 ;  /* 0x00000004090075a7 */ /* 0x000e62000800017f */
[----:B------:R-:W-:-:S05]  /*b7f0*/  VIADD R0, R12, 0x1 ;  /* 0x000000010c007836 */ /* 0x000fca0000000000 */
[----:B------:R-:W-:-:S04]  /*b800*/  ISETP.NE.AND P1, PT, R0, 0x3, PT ;  /* 0x000000030000780c */ /* 0x000fc80003f25270 */
[----:B0-----:R-:W-:Y:S02]  /*b810*/  SEL R2, RZ, 0x1, P1 ;  /* 0x00000001ff027807 */ /* 0x001fe40000800000 */
[----:B------:R-:W-:Y:S02]  /*b820*/  SEL R0, R0, RZ, P1 ;  /* 0x000000ff00007207 */ /* 0x000fe40000800000 */
[----:B------:R-:W-:Y:S01]  /*b830*/  LOP3.LUT R2, R5, R2, RZ, 0x3c, !PT ;  /* 0x0000000205027212 */ /* 0x000fe200078e3cff */
[----:B-1----:R-:W-:Y:S06]  /*b840*/  @!P0 BRA `(.L_x_313) ;  /* 0x0000000000b08947 */ /* 0x002fec0003800000 */
.L_x_323:
[----:B------:R-:W-:Y:S01]  /*b850*/  IMAD R3, R0, 0x8, R3 ;  /* 0x0000000800037824 */ /* 0x000fe200078e0203 */
[----:B------:R-:W-:-:S07]  /*b860*/  SHF.L.U32 R0, R2, 0x1f, RZ ;  /* 0x0000001f02007819 */ /* 0x000fce00000006ff */
.L_x_314:
[----:B-1----:R1:W2:Y:S02]  /*b870*/  SYNCS.PHASECHK.TRANS64.TRYWAIT P0, [R3+URZ], R0 ;  /* 0x00000000030075a7 */ /* 0x0022a4000800017f */
[----:B--2---:R-:W-:Y:S05]  /*b880*/  @!P0 NANOSLEEP.SYNCS 0x989680 ;  /* 0x009896800000895d */ /* 0x004fea0003900000 */
[----:B------:R-:W2:Y:S02]  /*b890*/  @!P0 SYNCS.PHASECHK.TRANS64 P0, [R3+URZ], R0 ;  /* 0x00000000030085a7 */ /* 0x000ea4000800007f */
[----:B--2---:R-:W-:Y:S05]  /*b8a0*/  @!P0 BRA `(.L_x_314) ;  /* 0xfffffffc00f08947 */ /* 0x004fea000383ffff */
.L_x_310:
[----:B------:R-:W-:Y:S05]  /*b8b0*/  BSYNC B0 ;  /* 0x0000000000007941 */ /* 0x000fea0003800000 */
.L_x_309:
[----:B------:R-:W-:Y:S05]  /*b8c0*/  EXIT ;  /* 0x000000000000794d */ /* 0x000fea0003800000 */
.L_x_21:
[----:B---3--:R3:W4:Y:S02]  /*b8d0*/  SYNCS.PHASECHK.TRANS64.TRYWAIT P1, [R3+URZ], R0 ;  /* 0x00000000030075a7 */ /* 0x008724000802017f */
[----:B----4-:R-:W-:Y:S05]  /*b8e0*/  @!P1 NANOSLEEP.SYNCS 0x989680 ;  /* 0x009896800000995d */ /* 0x010fea0003900000 */
[----:B------:R-:W4:Y:S02]  /*b8f0*/  @!P1 SYNCS.PHASECHK.TRANS64 P1, [R3+URZ], R0 ;  /* 0x00000000030095a7 */ /* 0x000f24000802007f */
[----:B----4-:R-:W-:Y:S05]  /*b900*/  @!P1 BRA `(.L_x_21) ;  /* 0xfffffffc00f09947 */ /* 0x010fea000383ffff */
[----:B------:R-:W-:Y:S05]  /*b910*/  BRA `(.L_x_20) ;  /* 0xffffff5800f87947 */ /* 0x000fea000383ffff */
.L_x_26:
[----:B-1----:R1:W2:Y:S02]  /*b920*/  SYNCS.PHASECHK.TRANS64.TRYWAIT P1, [R5+URZ], R4 ;  /* 0x00000004050075a7 */ /* 0x0022a4000802017f */
[----:B--2---:R-:W-:Y:S05]  /*b930*/  @!P1 NANOSLEEP.SYNCS 0x989680 ;  /* 0x009896800000995d */ /* 0x004fea0003900000 */
[----:B------:R-:W2:Y:S02]  /*b940*/  @!P1 SYNCS.PHASECHK.TRANS64 P1, [R5+URZ], R4 ;  /* 0x00000004050095a7 */ /* 0x000ea4000802007f */
[----:B--2---:R-:W-:Y:S05]  /*b950*/  @!P1 BRA `(.L_x_26) ;  /* 0xfffffffc00f09947 */ /* 0x004fea000383ffff */
[----:B------:R-:W-:Y:S05]  /*b960*/  BRA `(.L_x_25) ;  /* 0xffffff5c00f47947 */ /* 0x000fea000383ffff */
.L_x_297:
[----:B------:R-:W-:Y:S01]  /*b970*/  BSSY B1, `(.L_x_315) ;  /* 0x0000006000017945 */ /* 0x000fe20003800000 */
[----:B------:R-:W-:-:S07]  /*b980*/  IMAD.MOV.U32 R15, RZ, RZ, -0x1 ;  /* 0xffffffffff0f7424 */ /* 0x000fce00078e00ff */
[----:B------:R-:W-:Y:S05]  /*b990*/  WARPSYNC.COLLECTIVE R15, `(.L_x_316) ;  /* 0x000000000f0c7348 */ /* 0x000fea0003c00000 */
[----:B------:R-:W-:Y:S02]  /*b9a0*/  ELECT P6, UR62, PT ;  /* 0x00000000003e782f */ /* 0x000fe400038c0000 */
[----:B------:R-:W-:Y:S01]  /*b9b0*/  MOV R14, UR62 ;  /* 0x0000003e000e7c02 */ /* 0x000fe20008000f00 */
[----:B------:R-:W-:Y:S10]  /*b9c0*/  ENDCOLLECTIVE ;  /* 0x000000000000791b */ /* 0x000ff40003800000 */
.L_x_316:
[----:B------:R-:W-:Y:S05]  /*b9d0*/  BSYNC B1 ;  /* 0x0000000000017941 */ /* 0x000fea0003800000 */
.L_x_315:
[----:B------:R-:W-:Y:S05]  /*b9e0*/  BRA `(.L_x_317) ;  /* 0xfffffff0005c7947 */ /* 0x000fea000383ffff */
.L_x_300:
[----:B0-----:R0:W1:Y:S02]  /*b9f0*/  SYNCS.PHASECHK.TRANS64.TRYWAIT P0, [R14+URZ+0x18], R7 ;  /* 0x000018070e0075a7 */ /* 0x001064000800017f */
[----:B-1----:R-:W-:Y:S05]  /*ba00*/  @!P0 NANOSLEEP.SYNCS 0x989680 ;  /* 0x009896800000895d */ /* 0x002fea0003900000 */
[----:B------:R-:W1:Y:S02]  /*ba10*/  @!P0 SYNCS.PHASECHK.TRANS64 P0, [R14+URZ+0x18], R7 ;  /* 0x000018070e0085a7 */ /* 0x000e64000800007f */
[----:B-1----:R-:W-:Y:S05]  /*ba20*/  @!P0 BRA `(.L_x_300) ;  /* 0xfffffffc00f08947 */ /* 0x002fea000383ffff */
[----:B------:R-:W-:Y:S05]  /*ba30*/  BRA `(.L_x_318) ;  /* 0xfffffff000987947 */ /* 0x000fea000383ffff */
.L_x_308:
[----:B------:R-:W-:Y:S01]  /*ba40*/  BSSY B0, `(.L_x_319) ;  /* 0x0000006000007945 */ /* 0x000fe20003800000 */
[----:B------:R-:W-:-:S07]  /*ba50*/  IMAD.MOV.U32 R15, RZ, RZ, -0x1 ;  /* 0xffffffffff0f7424 */ /* 0x000fce00078e00ff */
[----:B------:R-:W-:Y:S05]  /*ba60*/  WARPSYNC.COLLECTIVE R15, `(.L_x_320) ;  /* 0x000000000f0c7348 */ /* 0x000fea0003c00000 */
[----:B------:R-:W-:Y:S02]  /*ba70*/  ELECT P6, UR62, PT ;  /* 0x00000000003e782f */ /* 0x000fe400038c0000 */
[----:B------:R-:W-:Y:S01]  /*ba80*/  MOV R14, UR62 ;  /* 0x0000003e000e7c02 */ /* 0x000fe20008000f00 */
[----:B------:R-:W-:Y:S10]  /*ba90*/  ENDCOLLECTIVE ;  /* 0x000000000000791b */ /* 0x000ff40003800000 */
.L_x_320:
[----:B------:R-:W-:Y:S05]  /*baa0*/  BSYNC B0 ;  /* 0x0000000000007941 */ /* 0x000fea0003800000 */
.L_x_319:
[----:B------:R-:W-:Y:S05]  /*bab0*/  BRA `(.L_x_321) ;  /* 0xfffffff800f47947 */ /* 0x000fea000383ffff */
.L_x_312:
[----:B0-----:R0:W1:Y:S02]  /*bac0*/  SYNCS.PHASECHK.TRANS64.TRYWAIT P0, [R7+URZ], R2 ;  /* 0x00000002070075a7 */ /* 0x001064000800017f */
[----:B-1----:R-:W-:Y:S05]  /*bad0*/  @!P0 NANOSLEEP.SYNCS 0x989680 ;  /* 0x009896800000895d */ /* 0x002fea0003900000 */
[----:B------:R-:W1:Y:S02]  /*bae0*/  @!P0 SYNCS.PHASECHK.TRANS64 P0, [R7+URZ], R2 ;  /* 0x00000002070085a7 */ /* 0x000e64000800007f */
[----:B-1----:R-:W-:Y:S05]  /*baf0*/  @!P0 BRA `(.L_x_312) ;  /* 0xfffffffc00f08947 */ /* 0x002fea000383ffff */
[----:B------:R-:W-:Y:S05]  /*bb00*/  BRA `(.L_x_322) ;  /* 0xfffffffc00347947 */ /* 0x000fea000383ffff */
.L_x_313:
[----:B0-----:R0:W1:Y:S02]  /*bb10*/  SYNCS.PHASECHK.TRANS64.TRYWAIT P0, [R9+URZ], R4 ;  /* 0x00000004090075a7 */ /* 0x001064000800017f */
[----:B-1----:R-:W-:Y:S05]  /*bb20*/  @!P0 NANOSLEEP.SYNCS 0x989680 ;  /* 0x009896800000895d */ /* 0x002fea0003900000 */
[----:B------:R-:W1:Y:S02]  /*bb30*/  @!P0 SYNCS.PHASECHK.TRANS64 P0, [R9+URZ], R4 ;  /* 0x00000004090085a7 */ /* 0x000e64000800007f */
[----:B-1----:R-:W-:Y:S05]  /*bb40*/  @!P0 BRA `(.L_x_313) ;  /* 0xfffffffc00f08947 */ /* 0x002fea000383ffff */
[----:B------:R-:W-:Y:S05]  /*bb50*/  BRA `(.L_x_323) ;  /* 0xfffffffc003c7947 */ /* 0x000fea000383ffff */
.L_x_324:
[----:B------:R-:W-:-:S00]  /*bb60*/  BRA `(.L_x_324) ;  /* 0xfffffffc00fc7947 */ /* 0x000fc0000383ffff */
[----:B------:R-:W-:-:S00]  /*bb70*/  NOP ;  /* 0x0000000000007918 */ /* 0x000fc00000000000 */
        /* <DEDUP_REMOVED lines=8> */
.L_x_325:


//--------------------- .nv.global.init           --------------------------
	.section	.nv.global.init,"aw",@progbits
.nv.global.init:
	.type		$str$22,@object
	.size		$str$22,($str$23 - $str$22)
$str$22:
        /*0000*/ 	.byte	0x6b, 0x5f, 0x74, 0x69, 0x6c, 0x65, 0x5f, 0x63, 0x6f, 0x75, 0x6e, 0x74, 0x20, 0x3e, 0x3d, 0x20
        /*0010*/ 	.byte	0x31, 0x00
	.type		$str$23,@object
	.size		$str$23,(__unnamed_1 - $str$23)
$str$23:
        /*0012*/ 	.byte	0x2f, 0x74, 0x6d, 0x70, 0x2f, 0x63, 0x75, 0x74, 0x6c, 0x61, 0x73, 0x73, 0x5f, 0x73, 0x77, 0x65
        /*0022*/ 	.byte	0x65, 0x70, 0x5f, 0x73, 0x72, 0x63, 0x2f, 0x69, 0x6e, 0x63, 0x6c, 0x75, 0x64, 0x65, 0x2f, 0x63
        /*0032*/ 	.byte	0x75, 0x74, 0x6c, 0x61, 0x73, 0x73, 0x2f, 0x67, 0x65, 0x6d, 0x6d, 0x2f, 0x63, 0x6f, 0x6c, 0x6c
        /*0042*/ 	.byte	0x65, 0x63, 0x74, 0x69, 0x76, 0x65, 0x2f, 0x73, 0x6d, 0x39, 0x30, 0x5f, 0x6d, 0x6d, 0x61, 0x5f
        /*0052*/ 	.byte	0x74, 0x6d, 0x61, 0x5f, 0x67, 0x6d, 0x6d, 0x61, 0x5f, 0x73, 0x73, 0x5f, 0x77, 0x61, 0x72, 0x70
        /*0062*/ 	.byte	0x73, 0x70, 0x65, 0x63, 0x69, 0x61, 0x6c, 0x69, 0x7a, 0x65, 0x64, 0x2e, 0x68, 0x70, 0x70, 0x00
	.type		__unnamed_1,@object
	.size		__unnamed_1,(.L_0 - __unnamed_1)
__unnamed_1:
        /*0072*/ 	.byte	0x76, 0x6f, 0x69, 0x64, 0x20, 0x63, 0x75, 0x74, 0x6c, 0x61, 0x73, 0x73, 0x3a, 0x3a, 0x67, 0x65
        /* <DEDUP_REMOVED lines=178> */
        /*0ba2*/ 	.byte	0x74, 0x79, 0x5d, 0x00
.L_0:


//--------------------- .nv.shared._ZN7cutlass13device_kernelINS_4gemm6kernel13GemmUniversalIN4cute5tupleIJiiiiEEENS1_10collective13CollectiveMmaINS1_34MainloopSm90TmaGmmaWarpSpecializedILi3ENS5_IJNS4_1CILi2EEESB_NSA_ILi1EEEEEENS1_35KernelTmaWarpSpecializedCooperativeEEENS5_IJNSA_ILi128EEENSA_ILi256EEENSA_ILi32EEEEEENS_10tfloat32_tENS5_IJlSC_lEEESK_SL_NS4_8TiledMMAINS4_8MMA_AtomIJNS4_4SM904GMMA30MMA_64x256x8_F32TF32TF32_SS_TNILNSP_7ScaleInE1ELSR_1EEEEEENS4_6LayoutINS5_IJSB_SC_SC_EEENS5_IJSC_NSA_ILi0EEESW_EEEEENS5_IJNS4_10UnderscoreESZ_SZ_EEEEENS4_23SM90_TMA_LOAD_MULTICASTENS4_14ComposedLayoutINS4_7SwizzleILi3ELi4ELi3EEENS4_18smem_ptr_flag_bitsILi32EEENSU_INS5_IJNSA_ILi8EEESI_EEENS5_IJSI_SC_EEEEEEEvNS4_8identityES12_S1C_vS1D_EENS_8epilogue10collective6detail29Sm90TmaWarpSpecializedAdapterINS1G_15DefaultEpilogueISK_SL_SL_NS1F_6thread17LinearCombinationISK_Li1EffLNS1K_9ScaleType4KindE0ELNS_15FloatRoundStyleE2ESK_EENS1_15EpilogueDefaultEEEEEvvEEEEvNT_6ParamsE --------------------------
	.section	.nv.shared._ZN7cutlass13device_kernelINS_4gemm6kernel13GemmUniversalIN4cute5tupleIJiiiiEEENS1_10collective13CollectiveMmaINS1_34MainloopSm90TmaGmmaWarpSpecializedILi3ENS5_IJNS4_1CILi2EEESB_NSA_ILi1EEEEEENS1_35KernelTmaWarpSpecializedCooperativeEEENS5_IJNSA_ILi128EEENSA_ILi256EEENSA_ILi32EEEEEENS_10tfloat32_tENS5_IJlSC_lEEESK_SL_NS4_8TiledMMAINS4_8MMA_AtomIJNS4_4SM904GMMA30MMA_64x256x8_F32TF32TF32_SS_TNILNSP_7ScaleInE1ELSR_1EEEEEENS4_6LayoutINS5_IJSB_SC_SC_EEENS5_IJSC_NSA_ILi0EEESW_EEEEENS5_IJNS4_10UnderscoreESZ_SZ_EEEEENS4_23SM90_TMA_LOAD_MULTICASTENS4_14ComposedLayoutINS4_7SwizzleILi3ELi4ELi3EEENS4_18smem_ptr_flag_bitsILi32EEENSU_INS5_IJNSA_ILi8EEESI_EEENS5_IJSI_SC_EEEEEEEvNS4_8identityES12_S1C_vS1D_EENS_8epilogue10collective6detail29Sm90TmaWarpSpecializedAdapterINS1G_15DefaultEpilogueISK_SL_SL_NS1F_6thread17LinearCombinationISK_Li1EffLNS1K_9ScaleType4KindE0ELNS_15FloatRoundStyleE2ESK_EENS1_15EpilogueDefaultEEEEEvvEEEEvNT_6ParamsE,"aw",@nobits
	.sectionflags	@""
	.align	16
	.zero		1024


//--------------------- .nv.shared.reserved.0     --------------------------
	.section	.nv.shared.reserved.0,"aw",@nobits
	.weak		__nv_reservedSMEM_offset_0_alias
	.size		__nv_reservedSMEM_offset_0_alias, 0, 0
	.other		__nv_reservedSMEM_offset_0_alias,@"STO_CUDA_RESERVED_SHARED STV_DEFAULT"
__nv_reservedSMEM_offset_0_alias:
	.zero		0


//--------------------- .nv.global                --------------------------
	.section	.nv.global,"aw",@nobits
.nv.global:
	.type		_ZN39_INTERNAL_ea5690cb_4_k_cu_981aac87_66204cute1_E,@object
	.size		_ZN39_INTERNAL_ea5690cb_4_k_cu_981aac87_66204cute1_E,(_ZN39_INTERNAL_ea5690cb_4_k_cu_981aac87_66204cuda3std3__45__cpo6cbeginE - _ZN39_INTERNAL_ea5690cb_4_k_cu_981aac87_66204cute1_E)
_ZN39_INTERNAL_ea5690cb_4_k_cu_981aac87_66204cute1_E:
	.zero		1
	.type		_ZN39_INTERNAL_ea5690cb_4_k_cu_981aac87_66204cuda3std3__45__cpo6cbeginE,@object
	.size		_ZN39_INTERNAL_ea5690cb_4_k_cu_981aac87_66204cuda3std3__45__cpo6cbeginE,(_ZN39_INTERNAL_ea5690cb_4_k_cu_981aac87_66204cuda3std3__48in_placeE - _ZN39_INTERNAL_ea5690cb_4_k_cu_981aac87_66204cuda3std3__45__cpo6cbeginE)
_ZN39_INTERNAL_ea5690cb_4_k_cu_981aac87_66204cuda3std3__45__cpo6cbeginE:
	.zero		1
	.type		_ZN39_INTERNAL_ea5690cb_4_k_cu_981aac87_66204cuda3std3__48in_placeE,@object
	.size		_ZN39_INTERNAL_ea5690cb_4_k_cu_981aac87_66204cuda3std3__48in_placeE,(_ZN39_INTERNAL_ea5690cb_4_k_cu_981aac87_66204cuda3std6ranges3__45__cpo9iter_moveE - _ZN39_INTERNAL_ea5690cb_4_k_cu_981aac87_66204cuda3std3__48in_placeE)
_ZN39_INTERNAL_ea5690cb_4_k_cu_981aac87_66204cuda3std3__48in_placeE:
	.zero		1
	.type		_ZN39_INTERNAL_ea5690cb_4_k_cu_981aac87_66204cuda3std6ranges3__45__cpo9iter_moveE,@object
	.size		_ZN39_INTERNAL_ea5690cb_4_k_cu_981aac87_66204cuda3std6ranges3__45__cpo9iter_moveE,(_ZN39_INTERNAL_ea5690cb_4_k_cu_981aac87_66204cuda3std3__45__cpo5beginE - _ZN39_INTERNAL_ea5690cb_4_k_cu_981aac87_66204cuda3std6ranges3__45__cpo9iter_moveE)
_ZN39_INTERNAL_ea5690cb_4_k_cu_981aac87_66204cuda3std6ranges3__45__cpo9iter_moveE:
	.zero		1
	.type		_ZN39_INTERNAL_ea5690cb_4_k_cu_981aac87_66204cuda3std3__45__cpo5beginE,@object
	.size		_ZN39_INTERNAL_ea5690cb_4_k_cu_981aac87_66204cuda3std3__45__cpo5beginE,(_ZN39_INTERNAL_ea5690cb_4_k_cu_981aac87_66204cuda3std3__441_GLOBAL__N__ea5690cb_4_k_cu_981aac87_66206ignoreE - _ZN39_INTERNAL_ea5690cb_4_k_cu_981aac87_66204cuda3std3__45__cpo5beginE)
_ZN39_INTERNAL_ea5690cb_4_k_cu_981aac87_66204cuda3std3__45__cpo5beginE:
	.zero		1
	.type		_ZN39_INTERNAL_ea5690cb_4_k_cu_981aac87_66204cuda3std3__441_GLOBAL__N__ea5690cb_4_k_cu_981aac87_66206ignoreE,@object
	.size		_ZN39_INTERNAL_ea5690cb_4_k_cu_981aac87_66204cuda3std3__441_GLOBAL__N__ea5690cb_4_k_cu_981aac87_66206ignoreE,(_ZN39_INTERNAL_ea5690cb_4_k_cu_981aac87_66204cute7productE - _ZN39_INTERNAL_ea5690cb_4_k_cu_981aac87_66204cuda3std3__441_GLOBAL__N__ea5690cb_4_k_cu_981aac87_66206ignoreE)
_ZN39_INTERNAL_ea5690cb_4_k_cu_981aac87_66204cuda3std3__441_GLOBAL__N__ea5690cb_4_k_cu_981aac87_66206ignoreE:
	.zero		1
	.type		_ZN39_INTERNAL_ea5690cb_4_k_cu_981aac87_66204cute7productE,@object
	.size		_ZN39_INTERNAL_ea5690cb_4_k_cu_981aac87_66204cute7productE,(_ZN39_INTERNAL_ea5690cb_4_k_cu_981aac87_66204cuda3std3__45__cpo3endE - _ZN39_INTERNAL_ea5690cb_4_k_cu_981aac87_66204cute7productE)
_ZN39_INTERNAL_ea5690cb_4_k_cu_981aac87_66204cute7productE:
	.zero		1
	.type		_ZN39_INTERNAL_ea5690cb_4_k_cu_981aac87_66204cuda3std3__45__cpo3endE,@object
	.size		_ZN39_INTERNAL_ea5690cb_4_k_cu_981aac87_66204cuda3std3__45__cpo3endE,(_ZN39_INTERNAL_ea5690cb_4_k_cu_981aac87_66204cuda3std3__419piecewise_constructE - _ZN39_INTERNAL_ea5690cb_4_k_cu_981aac87_66204cuda3std3__45__cpo3endE)
_ZN39_INTERNAL_ea5690cb_4_k_cu_981aac87_66204cuda3std3__45__cpo3endE:
	.zero		1
	.type		_ZN39_INTERNAL_ea5690cb_4_k_cu_981aac87_66204cuda3std3__419piecewise_constructE,@object
	.size		_ZN39_INTERNAL_ea5690cb_4_k_cu_981aac87_66204cuda3std3__419piecewise_constructE,(_ZN39_INTERNAL_ea5690cb_4_k_cu_981aac87_66204cuda3std3__45__cpo4cendE - _ZN39_INTERNAL_ea5690cb_4_k_cu_981aac87_66204cuda3std3__419piecewise_constructE)
_ZN39_INTERNAL_ea5690cb_4_k_cu_981aac87_66204cuda3std3__419piecewise_constructE:
	.zero		1
	.type		_ZN39_INTERNAL_ea5690cb_4_k_cu_981aac87_66204cuda3std3__45__cpo4cendE,@object
	.size		_ZN39_INTERNAL_ea5690cb_4_k_cu_981aac87_66204cuda3std3__45__cpo4cendE,(_ZN39_INTERNAL_ea5690cb_4_k_cu_981aac87_66204cuda3std6ranges3__45__cpo4swapE - _ZN39_INTERNAL_ea5690cb_4_k_cu_981aac87_66204cuda3std3__45__cpo4cendE)
_ZN39_INTERNAL_ea5690cb_4_k_cu_981aac87_66204cuda3std3__45__cpo4cendE:
	.zero		1
	.type		_ZN39_INTERNAL_ea5690cb_4_k_cu_981aac87_66204cuda3std6ranges3__45__cpo4swapE,@object
	.size		_ZN39_INTERNAL_ea5690cb_4_k_cu_981aac87_66204cuda3std6ranges3__45__cpo4swapE,(.L_8 - _ZN39_INTERNAL_ea5690cb_4_k_cu_981aac87_66204cuda3std6ranges3__45__cpo4swapE)
_ZN39_INTERNAL_ea5690cb_4_k_cu_981aac87_66204cuda3std6ranges3__45__cpo4swapE:
	.zero		1
.L_8:


//--------------------- .nv.constant0._ZN7cutlass13device_kernelINS_4gemm6kernel13GemmUniversalIN4cute5tupleIJiiiiEEENS1_10collective13CollectiveMmaINS1_34MainloopSm90TmaGmmaWarpSpecializedILi3ENS5_IJNS4_1CILi2EEESB_NSA_ILi1EEEEEENS1_35KernelTmaWarpSpecializedCooperativeEEENS5_IJNSA_ILi128EEENSA_ILi256EEENSA_ILi32EEEEEENS_10tfloat32_tENS5_IJlSC_lEEESK_SL_NS4_8TiledMMAINS4_8MMA_AtomIJNS4_4SM904GMMA30MMA_64x256x8_F32TF32TF32_SS_TNILNSP_7ScaleInE1ELSR_1EEEEEENS4_6LayoutINS5_IJSB_SC_SC_EEENS5_IJSC_NSA_ILi0EEESW_EEEEENS5_IJNS4_10UnderscoreESZ_SZ_EEEEENS4_23SM90_TMA_LOAD_MULTICASTENS4_14ComposedLayoutINS4_7SwizzleILi3ELi4ELi3EEENS4_18smem_ptr_flag_bitsILi32EEENSU_INS5_IJNSA_ILi8EEESI_EEENS5_IJSI_SC_EEEEEEEvNS4_8identityES12_S1C_vS1D_EENS_8epilogue10collective6detail29Sm90TmaWarpSpecializedAdapterINS1G_15DefaultEpilogueISK_SL_SL_NS1F_6thread17LinearCombinationISK_Li1EffLNS1K_9ScaleType4KindE0ELNS_15FloatRoundStyleE2ESK_EENS1_15EpilogueDefaultEEEEEvvEEEEvNT_6ParamsE --------------------------
	.section	.nv.constant0._ZN7cutlass13device_kernelINS_4gemm6kernel13GemmUniversalIN4cute5tupleIJiiiiEEENS1_10collective13CollectiveMmaINS1_34MainloopSm90TmaGmmaWarpSpecializedILi3ENS5_IJNS4_1CILi2EEESB_NSA_ILi1EEEEEENS1_35KernelTmaWarpSpecializedCooperativeEEENS5_IJNSA_ILi128EEENSA_ILi256EEENSA_ILi32EEEEEENS_10tfloat32_tENS5_IJlSC_lEEESK_SL_NS4_8TiledMMAINS4_8MMA_AtomIJNS4_4SM904GMMA30MMA_64x256x8_F32TF32TF32_SS_TNILNSP_7ScaleInE1ELSR_1EEEEEENS4_6LayoutINS5_IJSB_SC_SC_EEENS5_IJSC_NSA_ILi0EEESW_EEEEENS5_IJNS4_10UnderscoreESZ_SZ_EEEEENS4_23SM90_TMA_LOAD_MULTICASTENS4_14ComposedLayoutINS4_7SwizzleILi3ELi4ELi3EEENS4_18smem_ptr_flag_bitsILi32EEENSU_INS5_IJNSA_ILi8EEESI_EEENS5_IJSI_SC_EEEEEEEvNS4_8identityES12_S1C_vS1D_EENS_8epilogue10collective6detail29Sm90TmaWarpSpecializedAdapterINS1G_15DefaultEpilogueISK_SL_SL_NS1F_6thread17LinearCombinationISK_Li1EffLNS1K_9ScaleType4KindE0ELNS_15FloatRoundStyleE2ESK_EENS1_15EpilogueDefaultEEEEEvvEEEEvNT_6ParamsE,"a",@progbits
	.sectionflags	@""
	.align	4
.nv.constant0._ZN7cutlass13device_kernelINS_4gemm6kernel13GemmUniversalIN4cute5tupleIJiiiiEEENS1_10collective13CollectiveMmaINS1_34MainloopSm90TmaGmmaWarpSpecializedILi3ENS5_IJNS4_1CILi2EEESB_NSA_ILi1EEEEEENS1_35KernelTmaWarpSpecializedCooperativeEEENS5_IJNSA_ILi128EEENSA_ILi256EEENSA_ILi32EEEEEENS_10tfloat32_tENS5_IJlSC_lEEESK_SL_NS4_8TiledMMAINS4_8MMA_AtomIJNS4_4SM904GMMA30MMA_64x256x8_F32TF32TF32_SS_TNILNSP_7ScaleInE1ELSR_1EEEEEENS4_6LayoutINS5_IJSB_SC_SC_EEENS5_IJSC_NSA_ILi0EEESW_EEEEENS5_IJNS4_10UnderscoreESZ_SZ_EEEEENS4_23SM90_TMA_LOAD_MULTICASTENS4_14ComposedLayoutINS4_7SwizzleILi3ELi4ELi3EEENS4_18smem_ptr_flag_bitsILi32EEENSU_INS5_IJNSA_ILi8EEESI_EEENS5_IJSI_SC_EEEEEEEvNS4_8identityES12_S1C_vS1D_EENS_8epilogue10collective6detail29Sm90TmaWarpSpecializedAdapterINS1G_15DefaultEpilogueISK_SL_SL_NS1F_6thread17LinearCombinationISK_Li1EffLNS1K_9ScaleType4KindE0ELNS_15FloatRoundStyleE2ESK_EENS1_15EpilogueDefaultEEEEEvvEEEEvNT_6ParamsE:
	.zero		1664


//--------------------- SYMBOLS --------------------------

	.type		.nv.reservedSmem.offset0,@object
	.size		.nv.reservedSmem.offset0,0x4
	.type		__assertfail,@function
